//
// Generated by NVIDIA NVVM Compiler
//
// Compiler Build ID: CL-36424714
// Cuda compilation tools, release 13.0, V13.0.88
// Based on NVVM 20.0.0
//

.version 9.0
.target sm_100
.address_size 64

	// .globl	epma_batch_f32
// _ZZ14epma_batch_f32E17weight_sum_shared has been demoted
// _ZZ41epma_many_series_one_param_time_major_f32E17weight_sum_shared has been demoted
.extern .shared .align 16 .b8 weights[];

.visible .entry epma_batch_f32(
	.param .u64 .ptr .align 1 epma_batch_f32_param_0,
	.param .u64 .ptr .align 1 epma_batch_f32_param_1,
	.param .u64 .ptr .align 1 epma_batch_f32_param_2,
	.param .u32 epma_batch_f32_param_3,
	.param .u32 epma_batch_f32_param_4,
	.param .u32 epma_batch_f32_param_5,
	.param .u64 .ptr .align 1 epma_batch_f32_param_6
)
{
	.reg .pred 	%p<23>;
	.reg .b32 	%r<88>;
	.reg .b32 	%f<49>;
	.reg .b64 	%rd<18>;
	.reg .b64 	%fd<118>;
	// demoted variable
	.shared .align 8 .f64 _ZZ14epma_batch_f32E17weight_sum_shared;
	ld.param.u64 	%rd7, [epma_batch_f32_param_0];
	ld.param.u64 	%rd4, [epma_batch_f32_param_1];
	ld.param.u64 	%rd5, [epma_batch_f32_param_2];
	ld.param.u32 	%r43, [epma_batch_f32_param_3];
	ld.param.u32 	%r45, [epma_batch_f32_param_4];
	ld.param.u32 	%r44, [epma_batch_f32_param_5];
	ld.param.u64 	%rd6, [epma_batch_f32_param_6];
	cvta.to.global.u64 	%rd1, %rd7;
	mov.u32 	%r1, %ctaid.y;
	setp.ge.s32 	%p1, %r1, %r45;
	@%p1 bra 	$L__BB0_31;
	cvta.to.global.u64 	%rd8, %rd4;
	cvta.to.global.u64 	%rd9, %rd5;
	mul.wide.u32 	%rd10, %r1, 4;
	add.s64 	%rd11, %rd8, %rd10;
	ld.global.nc.u32 	%r2, [%rd11];
	add.s64 	%rd12, %rd9, %rd10;
	ld.global.nc.u32 	%r3, [%rd12];
	add.s32 	%r4, %r2, -1;
	setp.lt.s32 	%p2, %r2, 2;
	@%p2 bra 	$L__BB0_31;
	mov.u32 	%r5, %tid.x;
	setp.ge.u32 	%p3, %r5, %r4;
	@%p3 bra 	$L__BB0_5;
	mov.u32 	%r6, %ntid.x;
	mov.u32 	%r49, weights;
	mov.u32 	%r76, %r5;
$L__BB0_4:
	sub.s32 	%r46, %r76, %r3;
	add.s32 	%r47, %r46, 2;
	cvt.rn.f32.s32 	%f3, %r47;
	shl.b32 	%r48, %r76, 2;
	add.s32 	%r50, %r49, %r48;
	st.shared.f32 	[%r50], %f3;
	add.s32 	%r76, %r76, %r6;
	setp.lt.s32 	%p4, %r76, %r4;
	@%p4 bra 	$L__BB0_4;
$L__BB0_5:
	bar.sync 	0;
	setp.ne.s32 	%p5, %r5, 0;
	@%p5 bra 	$L__BB0_19;
	and.b32  	%r9, %r4, 15;
	setp.lt.u32 	%p6, %r2, 17;
	mov.f64 	%fd113, 0d0000000000000000;
	mov.b32 	%r79, 0;
	@%p6 bra 	$L__BB0_9;
	and.b32  	%r79, %r4, 2147483632;
	mov.f64 	%fd113, 0d0000000000000000;
	mov.b32 	%r77, 0;
$L__BB0_8:
	.pragma "nounroll";
	shl.b32 	%r53, %r77, 2;
	mov.u32 	%r54, weights;
	add.s32 	%r55, %r54, %r53;
	ld.shared.v4.f32 	{%f4, %f5, %f6, %f7}, [%r55];
	cvt.f64.f32 	%fd26, %f4;
	add.f64 	%fd27, %fd113, %fd26;
	cvt.f64.f32 	%fd28, %f5;
	add.f64 	%fd29, %fd27, %fd28;
	cvt.f64.f32 	%fd30, %f6;
	add.f64 	%fd31, %fd29, %fd30;
	cvt.f64.f32 	%fd32, %f7;
	add.f64 	%fd33, %fd31, %fd32;
	ld.shared.v4.f32 	{%f8, %f9, %f10, %f11}, [%r55+16];
	cvt.f64.f32 	%fd34, %f8;
	add.f64 	%fd35, %fd33, %fd34;
	cvt.f64.f32 	%fd36, %f9;
	add.f64 	%fd37, %fd35, %fd36;
	cvt.f64.f32 	%fd38, %f10;
	add.f64 	%fd39, %fd37, %fd38;
	cvt.f64.f32 	%fd40, %f11;
	add.f64 	%fd41, %fd39, %fd40;
	ld.shared.v4.f32 	{%f12, %f13, %f14, %f15}, [%r55+32];
	cvt.f64.f32 	%fd42, %f12;
	add.f64 	%fd43, %fd41, %fd42;
	cvt.f64.f32 	%fd44, %f13;
	add.f64 	%fd45, %fd43, %fd44;
	cvt.f64.f32 	%fd46, %f14;
	add.f64 	%fd47, %fd45, %fd46;
	cvt.f64.f32 	%fd48, %f15;
	add.f64 	%fd49, %fd47, %fd48;
	ld.shared.v4.f32 	{%f16, %f17, %f18, %f19}, [%r55+48];
	cvt.f64.f32 	%fd50, %f16;
	add.f64 	%fd51, %fd49, %fd50;
	cvt.f64.f32 	%fd52, %f17;
	add.f64 	%fd53, %fd51, %fd52;
	cvt.f64.f32 	%fd54, %f18;
	add.f64 	%fd55, %fd53, %fd54;
	cvt.f64.f32 	%fd56, %f19;
	add.f64 	%fd113, %fd55, %fd56;
	add.s32 	%r77, %r77, 16;
	setp.ne.s32 	%p7, %r77, %r79;
	@%p7 bra 	$L__BB0_8;
$L__BB0_9:
	setp.eq.s32 	%p8, %r9, 0;
	@%p8 bra 	$L__BB0_18;
	and.b32  	%r14, %r4, 7;
	setp.lt.u32 	%p9, %r9, 8;
	@%p9 bra 	$L__BB0_12;
	shl.b32 	%r56, %r79, 2;
	mov.u32 	%r57, weights;
	add.s32 	%r58, %r57, %r56;
	ld.shared.f32 	%f20, [%r58];
	cvt.f64.f32 	%fd58, %f20;
	add.f64 	%fd59, %fd113, %fd58;
	ld.shared.f32 	%f21, [%r58+4];
	cvt.f64.f32 	%fd60, %f21;
	add.f64 	%fd61, %fd59, %fd60;
	ld.shared.f32 	%f22, [%r58+8];
	cvt.f64.f32 	%fd62, %f22;
	add.f64 	%fd63, %fd61, %fd62;
	ld.shared.f32 	%f23, [%r58+12];
	cvt.f64.f32 	%fd64, %f23;
	add.f64 	%fd65, %fd63, %fd64;
	ld.shared.f32 	%f24, [%r58+16];
	cvt.f64.f32 	%fd66, %f24;
	add.f64 	%fd67, %fd65, %fd66;
	ld.shared.f32 	%f25, [%r58+20];
	cvt.f64.f32 	%fd68, %f25;
	add.f64 	%fd69, %fd67, %fd68;
	ld.shared.f32 	%f26, [%r58+24];
	cvt.f64.f32 	%fd70, %f26;
	add.f64 	%fd71, %fd69, %fd70;
	ld.shared.f32 	%f27, [%r58+28];
	cvt.f64.f32 	%fd72, %f27;
	add.f64 	%fd113, %fd71, %fd72;
	add.s32 	%r79, %r79, 8;
$L__BB0_12:
	setp.eq.s32 	%p10, %r14, 0;
	@%p10 bra 	$L__BB0_18;
	and.b32  	%r17, %r4, 3;
	setp.lt.u32 	%p11, %r14, 4;
	@%p11 bra 	$L__BB0_15;
	shl.b32 	%r59, %r79, 2;
	mov.u32 	%r60, weights;
	add.s32 	%r61, %r60, %r59;
	ld.shared.f32 	%f28, [%r61];
	cvt.f64.f32 	%fd74, %f28;
	add.f64 	%fd75, %fd113, %fd74;
	ld.shared.f32 	%f29, [%r61+4];
	cvt.f64.f32 	%fd76, %f29;
	add.f64 	%fd77, %fd75, %fd76;
	ld.shared.f32 	%f30, [%r61+8];
	cvt.f64.f32 	%fd78, %f30;
	add.f64 	%fd79, %fd77, %fd78;
	ld.shared.f32 	%f31, [%r61+12];
	cvt.f64.f32 	%fd80, %f31;
	add.f64 	%fd113, %fd79, %fd80;
	add.s32 	%r79, %r79, 4;
$L__BB0_15:
	setp.eq.s32 	%p12, %r17, 0;
	@%p12 bra 	$L__BB0_18;
	mov.b32 	%r82, 0;
	mov.u32 	%r64, weights;
$L__BB0_17:
	.pragma "nounroll";
	shl.b32 	%r63, %r79, 2;
	add.s32 	%r65, %r64, %r63;
	ld.shared.f32 	%f32, [%r65];
	cvt.f64.f32 	%fd81, %f32;
	add.f64 	%fd113, %fd113, %fd81;
	add.s32 	%r79, %r79, 1;
	add.s32 	%r82, %r82, 1;
	setp.ne.s32 	%p13, %r82, %r17;
	@%p13 bra 	$L__BB0_17;
$L__BB0_18:
	st.shared.f64 	[_ZZ14epma_batch_f32E17weight_sum_shared], %fd113;
$L__BB0_19:
	bar.sync 	0;
	add.s32 	%r66, %r2, %r44;
	add.s32 	%r24, %r66, %r3;
	mov.u32 	%r67, %ctaid.x;
	mov.u32 	%r25, %ntid.x;
	mad.lo.s32 	%r83, %r67, %r25, %r5;
	setp.ge.s32 	%p14, %r83, %r43;
	@%p14 bra 	$L__BB0_31;
	ld.shared.f64 	%fd82, [_ZZ14epma_batch_f32E17weight_sum_shared];
	and.b32  	%r27, %r4, 3;
	and.b32  	%r28, %r4, 2147483644;
	neg.s32 	%r29, %r28;
	cvta.to.global.u64 	%rd2, %rd6;
	mov.u32 	%r68, %nctaid.x;
	mul.lo.s32 	%r30, %r68, %r25;
	mul.lo.s32 	%r31, %r43, %r1;
	rcp.rn.f64 	%fd83, %fd82;
	setp.eq.f64 	%p15, %fd82, 0d0000000000000000;
	selp.f64 	%fd14, 0d0000000000000000, %fd83, %p15;
$L__BB0_21:
	setp.le.s32 	%p16, %r83, %r24;
	mov.f32 	%f48, 0f7FC00000;
	@%p16 bra 	$L__BB0_30;
	setp.lt.u32 	%p17, %r2, 5;
	sub.s32 	%r70, %r83, %r2;
	add.s32 	%r33, %r70, 2;
	mov.f64 	%fd117, 0d0000000000000000;
	mov.b32 	%r87, 0;
	@%p17 bra 	$L__BB0_25;
	mov.f64 	%fd117, 0d0000000000000000;
	mov.u32 	%r85, weights;
	mov.u32 	%r84, %r33;
	mov.u32 	%r86, %r29;
$L__BB0_24:
	.pragma "nounroll";
	mul.wide.s32 	%rd13, %r84, 4;
	add.s64 	%rd14, %rd1, %rd13;
	ld.global.nc.f32 	%f34, [%rd14];
	cvt.f64.f32 	%fd87, %f34;
	ld.shared.v4.f32 	{%f35, %f36, %f37, %f38}, [%r85];
	cvt.f64.f32 	%fd88, %f35;
	fma.rn.f64 	%fd89, %fd87, %fd88, %fd117;
	ld.global.nc.f32 	%f39, [%rd14+4];
	cvt.f64.f32 	%fd90, %f39;
	cvt.f64.f32 	%fd91, %f36;
	fma.rn.f64 	%fd92, %fd90, %fd91, %fd89;
	ld.global.nc.f32 	%f40, [%rd14+8];
	cvt.f64.f32 	%fd93, %f40;
	cvt.f64.f32 	%fd94, %f37;
	fma.rn.f64 	%fd95, %fd93, %fd94, %fd92;
	ld.global.nc.f32 	%f41, [%rd14+12];
	cvt.f64.f32 	%fd96, %f41;
	cvt.f64.f32 	%fd97, %f38;
	fma.rn.f64 	%fd117, %fd96, %fd97, %fd95;
	add.s32 	%r86, %r86, 4;
	add.s32 	%r85, %r85, 16;
	add.s32 	%r84, %r84, 4;
	setp.ne.s32 	%p18, %r86, 0;
	mov.u32 	%r87, %r28;
	@%p18 bra 	$L__BB0_24;
$L__BB0_25:
	setp.eq.s32 	%p19, %r27, 0;
	@%p19 bra 	$L__BB0_29;
	setp.eq.s32 	%p20, %r27, 1;
	add.s32 	%r72, %r33, %r87;
	mul.wide.s32 	%rd15, %r72, 4;
	add.s64 	%rd3, %rd1, %rd15;
	ld.global.nc.f32 	%f42, [%rd3];
	cvt.f64.f32 	%fd98, %f42;
	shl.b32 	%r73, %r87, 2;
	mov.u32 	%r74, weights;
	add.s32 	%r41, %r74, %r73;
	ld.shared.f32 	%f43, [%r41];
	cvt.f64.f32 	%fd99, %f43;
	fma.rn.f64 	%fd117, %fd98, %fd99, %fd117;
	@%p20 bra 	$L__BB0_29;
	setp.eq.s32 	%p21, %r27, 2;
	ld.global.nc.f32 	%f44, [%rd3+4];
	cvt.f64.f32 	%fd100, %f44;
	ld.shared.f32 	%f45, [%r41+4];
	cvt.f64.f32 	%fd101, %f45;
	fma.rn.f64 	%fd117, %fd100, %fd101, %fd117;
	@%p21 bra 	$L__BB0_29;
	ld.global.nc.f32 	%f46, [%rd3+8];
	cvt.f64.f32 	%fd102, %f46;
	ld.shared.f32 	%f47, [%r41+8];
	cvt.f64.f32 	%fd103, %f47;
	fma.rn.f64 	%fd117, %fd102, %fd103, %fd117;
$L__BB0_29:
	mul.f64 	%fd104, %fd14, %fd117;
	cvt.rn.f32.f64 	%f48, %fd104;
$L__BB0_30:
	add.s32 	%r75, %r83, %r31;
	mul.wide.s32 	%rd16, %r75, 4;
	add.s64 	%rd17, %rd2, %rd16;
	st.global.f32 	[%rd17], %f48;
	add.s32 	%r83, %r83, %r30;
	setp.lt.s32 	%p22, %r83, %r43;
	@%p22 bra 	$L__BB0_21;
$L__BB0_31:
	ret;

}
	// .globl	epma_many_series_one_param_time_major_f32
.visible .entry epma_many_series_one_param_time_major_f32(
	.param .u64 .ptr .align 1 epma_many_series_one_param_time_major_f32_param_0,
	.param .u32 epma_many_series_one_param_time_major_f32_param_1,
	.param .u32 epma_many_series_one_param_time_major_f32_param_2,
	.param .u32 epma_many_series_one_param_time_major_f32_param_3,
	.param .u32 epma_many_series_one_param_time_major_f32_param_4,
	.param .u64 .ptr .align 1 epma_many_series_one_param_time_major_f32_param_5,
	.param .u64 .ptr .align 1 epma_many_series_one_param_time_major_f32_param_6
)
{
	.reg .pred 	%p<23>;
	.reg .b32 	%r<94>;
	.reg .b32 	%f<46>;
	.reg .b64 	%rd<24>;
	.reg .b64 	%fd<118>;
	// demoted variable
	.shared .align 8 .f64 _ZZ41epma_many_series_one_param_time_major_f32E17weight_sum_shared;
	ld.param.u64 	%rd7, [epma_many_series_one_param_time_major_f32_param_0];
	ld.param.u32 	%r40, [epma_many_series_one_param_time_major_f32_param_1];
	ld.param.u32 	%r41, [epma_many_series_one_param_time_major_f32_param_2];
	ld.param.u32 	%r42, [epma_many_series_one_param_time_major_f32_param_3];
	ld.param.u32 	%r43, [epma_many_series_one_param_time_major_f32_param_4];
	ld.param.u64 	%rd6, [epma_many_series_one_param_time_major_f32_param_5];
	ld.param.u64 	%rd8, [epma_many_series_one_param_time_major_f32_param_6];
	cvta.to.global.u64 	%rd1, %rd7;
	cvta.to.global.u64 	%rd2, %rd8;
	add.s32 	%r1, %r40, -1;
	setp.lt.s32 	%p1, %r40, 2;
	@%p1 bra 	$L__BB1_31;
	mov.u32 	%r2, %tid.x;
	setp.ge.u32 	%p2, %r2, %r1;
	@%p2 bra 	$L__BB1_4;
	mov.u32 	%r3, %ntid.x;
	mov.u32 	%r47, weights;
	mov.u32 	%r82, %r2;
$L__BB1_3:
	sub.s32 	%r44, %r82, %r41;
	add.s32 	%r45, %r44, 2;
	cvt.rn.f32.s32 	%f1, %r45;
	shl.b32 	%r46, %r82, 2;
	add.s32 	%r48, %r47, %r46;
	st.shared.f32 	[%r48], %f1;
	add.s32 	%r82, %r82, %r3;
	setp.lt.s32 	%p3, %r82, %r1;
	@%p3 bra 	$L__BB1_3;
$L__BB1_4:
	bar.sync 	0;
	setp.ne.s32 	%p4, %r2, 0;
	@%p4 bra 	$L__BB1_18;
	and.b32  	%r6, %r1, 15;
	setp.lt.u32 	%p5, %r40, 17;
	mov.f64 	%fd113, 0d0000000000000000;
	mov.b32 	%r85, 0;
	@%p5 bra 	$L__BB1_8;
	and.b32  	%r85, %r1, 2147483632;
	mov.f64 	%fd113, 0d0000000000000000;
	mov.b32 	%r83, 0;
$L__BB1_7:
	.pragma "nounroll";
	shl.b32 	%r51, %r83, 2;
	mov.u32 	%r52, weights;
	add.s32 	%r53, %r52, %r51;
	ld.shared.v4.f32 	{%f2, %f3, %f4, %f5}, [%r53];
	cvt.f64.f32 	%fd26, %f2;
	add.f64 	%fd27, %fd113, %fd26;
	cvt.f64.f32 	%fd28, %f3;
	add.f64 	%fd29, %fd27, %fd28;
	cvt.f64.f32 	%fd30, %f4;
	add.f64 	%fd31, %fd29, %fd30;
	cvt.f64.f32 	%fd32, %f5;
	add.f64 	%fd33, %fd31, %fd32;
	ld.shared.v4.f32 	{%f6, %f7, %f8, %f9}, [%r53+16];
	cvt.f64.f32 	%fd34, %f6;
	add.f64 	%fd35, %fd33, %fd34;
	cvt.f64.f32 	%fd36, %f7;
	add.f64 	%fd37, %fd35, %fd36;
	cvt.f64.f32 	%fd38, %f8;
	add.f64 	%fd39, %fd37, %fd38;
	cvt.f64.f32 	%fd40, %f9;
	add.f64 	%fd41, %fd39, %fd40;
	ld.shared.v4.f32 	{%f10, %f11, %f12, %f13}, [%r53+32];
	cvt.f64.f32 	%fd42, %f10;
	add.f64 	%fd43, %fd41, %fd42;
	cvt.f64.f32 	%fd44, %f11;
	add.f64 	%fd45, %fd43, %fd44;
	cvt.f64.f32 	%fd46, %f12;
	add.f64 	%fd47, %fd45, %fd46;
	cvt.f64.f32 	%fd48, %f13;
	add.f64 	%fd49, %fd47, %fd48;
	ld.shared.v4.f32 	{%f14, %f15, %f16, %f17}, [%r53+48];
	cvt.f64.f32 	%fd50, %f14;
	add.f64 	%fd51, %fd49, %fd50;
	cvt.f64.f32 	%fd52, %f15;
	add.f64 	%fd53, %fd51, %fd52;
	cvt.f64.f32 	%fd54, %f16;
	add.f64 	%fd55, %fd53, %fd54;
	cvt.f64.f32 	%fd56, %f17;
	add.f64 	%fd113, %fd55, %fd56;
	add.s32 	%r83, %r83, 16;
	setp.ne.s32 	%p6, %r83, %r85;
	@%p6 bra 	$L__BB1_7;
$L__BB1_8:
	setp.eq.s32 	%p7, %r6, 0;
	@%p7 bra 	$L__BB1_17;
	and.b32  	%r11, %r1, 7;
	setp.lt.u32 	%p8, %r6, 8;
	@%p8 bra 	$L__BB1_11;
	shl.b32 	%r54, %r85, 2;
	mov.u32 	%r55, weights;
	add.s32 	%r56, %r55, %r54;
	ld.shared.f32 	%f18, [%r56];
	cvt.f64.f32 	%fd58, %f18;
	add.f64 	%fd59, %fd113, %fd58;
	ld.shared.f32 	%f19, [%r56+4];
	cvt.f64.f32 	%fd60, %f19;
	add.f64 	%fd61, %fd59, %fd60;
	ld.shared.f32 	%f20, [%r56+8];
	cvt.f64.f32 	%fd62, %f20;
	add.f64 	%fd63, %fd61, %fd62;
	ld.shared.f32 	%f21, [%r56+12];
	cvt.f64.f32 	%fd64, %f21;
	add.f64 	%fd65, %fd63, %fd64;
	ld.shared.f32 	%f22, [%r56+16];
	cvt.f64.f32 	%fd66, %f22;
	add.f64 	%fd67, %fd65, %fd66;
	ld.shared.f32 	%f23, [%r56+20];
	cvt.f64.f32 	%fd68, %f23;
	add.f64 	%fd69, %fd67, %fd68;
	ld.shared.f32 	%f24, [%r56+24];
	cvt.f64.f32 	%fd70, %f24;
	add.f64 	%fd71, %fd69, %fd70;
	ld.shared.f32 	%f25, [%r56+28];
	cvt.f64.f32 	%fd72, %f25;
	add.f64 	%fd113, %fd71, %fd72;
	add.s32 	%r85, %r85, 8;
$L__BB1_11:
	setp.eq.s32 	%p9, %r11, 0;
	@%p9 bra 	$L__BB1_17;
	and.b32  	%r14, %r1, 3;
	setp.lt.u32 	%p10, %r11, 4;
	@%p10 bra 	$L__BB1_14;
	shl.b32 	%r57, %r85, 2;
	mov.u32 	%r58, weights;
	add.s32 	%r59, %r58, %r57;
	ld.shared.f32 	%f26, [%r59];
	cvt.f64.f32 	%fd74, %f26;
	add.f64 	%fd75, %fd113, %fd74;
	ld.shared.f32 	%f27, [%r59+4];
	cvt.f64.f32 	%fd76, %f27;
	add.f64 	%fd77, %fd75, %fd76;
	ld.shared.f32 	%f28, [%r59+8];
	cvt.f64.f32 	%fd78, %f28;
	add.f64 	%fd79, %fd77, %fd78;
	ld.shared.f32 	%f29, [%r59+12];
	cvt.f64.f32 	%fd80, %f29;
	add.f64 	%fd113, %fd79, %fd80;
	add.s32 	%r85, %r85, 4;
$L__BB1_14:
	setp.eq.s32 	%p11, %r14, 0;
	@%p11 bra 	$L__BB1_17;
	mov.b32 	%r88, 0;
	mov.u32 	%r62, weights;
$L__BB1_16:
	.pragma "nounroll";
	shl.b32 	%r61, %r85, 2;
	add.s32 	%r63, %r62, %r61;
	ld.shared.f32 	%f30, [%r63];
	cvt.f64.f32 	%fd81, %f30;
	add.f64 	%fd113, %fd113, %fd81;
	add.s32 	%r85, %r85, 1;
	add.s32 	%r88, %r88, 1;
	setp.ne.s32 	%p12, %r88, %r14;
	@%p12 bra 	$L__BB1_16;
$L__BB1_17:
	st.shared.f64 	[_ZZ41epma_many_series_one_param_time_major_f32E17weight_sum_shared], %fd113;
$L__BB1_18:
	bar.sync 	0;
	mov.u32 	%r21, %ctaid.y;
	setp.ge.s32 	%p13, %r21, %r42;
	@%p13 bra 	$L__BB1_31;
	cvta.to.global.u64 	%rd9, %rd6;
	mul.wide.u32 	%rd10, %r21, 4;
	add.s64 	%rd11, %rd9, %rd10;
	ld.global.nc.u32 	%r64, [%rd11];
	add.s32 	%r65, %r41, %r40;
	add.s32 	%r22, %r65, %r64;
	mov.u32 	%r66, %ctaid.x;
	mov.u32 	%r67, %ntid.x;
	mad.lo.s32 	%r89, %r66, %r67, %r2;
	setp.ge.s32 	%p14, %r89, %r43;
	@%p14 bra 	$L__BB1_31;
	ld.shared.f64 	%fd82, [_ZZ41epma_many_series_one_param_time_major_f32E17weight_sum_shared];
	and.b32  	%r24, %r1, 3;
	rcp.rn.f64 	%fd83, %fd82;
	setp.eq.f64 	%p15, %fd82, 0d0000000000000000;
	selp.f64 	%fd14, 0d0000000000000000, %fd83, %p15;
	mul.wide.s32 	%rd4, %r42, 4;
$L__BB1_21:
	mad.lo.s32 	%r26, %r89, %r42, %r21;
	setp.le.s32 	%p16, %r89, %r22;
	@%p16 bra 	$L__BB1_32;
	setp.lt.u32 	%p17, %r40, 5;
	sub.s32 	%r70, %r89, %r40;
	add.s32 	%r27, %r70, 2;
	mov.f64 	%fd117, 0d0000000000000000;
	mov.b32 	%r93, 0;
	@%p17 bra 	$L__BB1_25;
	add.s32 	%r72, %r40, -1;
	and.b32  	%r73, %r72, 2147483644;
	neg.s32 	%r92, %r73;
	mad.lo.s32 	%r90, %r42, %r27, %r21;
	mov.f64 	%fd117, 0d0000000000000000;
	mov.u32 	%r91, weights;
$L__BB1_24:
	.pragma "nounroll";
	add.s32 	%r74, %r40, -1;
	and.b32  	%r93, %r74, 2147483644;
	mul.wide.s32 	%rd14, %r90, 4;
	add.s64 	%rd15, %rd1, %rd14;
	ld.global.nc.f32 	%f31, [%rd15];
	cvt.f64.f32 	%fd87, %f31;
	ld.shared.v4.f32 	{%f32, %f33, %f34, %f35}, [%r91];
	cvt.f64.f32 	%fd88, %f32;
	fma.rn.f64 	%fd89, %fd87, %fd88, %fd117;
	add.s64 	%rd17, %rd15, %rd4;
	ld.global.nc.f32 	%f36, [%rd17];
	cvt.f64.f32 	%fd90, %f36;
	cvt.f64.f32 	%fd91, %f33;
	fma.rn.f64 	%fd92, %fd90, %fd91, %fd89;
	add.s64 	%rd18, %rd17, %rd4;
	ld.global.nc.f32 	%f37, [%rd18];
	cvt.f64.f32 	%fd93, %f37;
	cvt.f64.f32 	%fd94, %f34;
	fma.rn.f64 	%fd95, %fd93, %fd94, %fd92;
	add.s64 	%rd19, %rd18, %rd4;
	ld.global.nc.f32 	%f38, [%rd19];
	cvt.f64.f32 	%fd96, %f38;
	cvt.f64.f32 	%fd97, %f35;
	fma.rn.f64 	%fd117, %fd96, %fd97, %fd95;
	add.s32 	%r92, %r92, 4;
	add.s32 	%r91, %r91, 16;
	shl.b32 	%r75, %r42, 2;
	add.s32 	%r90, %r90, %r75;
	setp.ne.s32 	%p18, %r92, 0;
	@%p18 bra 	$L__BB1_24;
$L__BB1_25:
	setp.eq.s32 	%p19, %r24, 0;
	@%p19 bra 	$L__BB1_29;
	setp.eq.s32 	%p20, %r24, 1;
	add.s32 	%r76, %r27, %r93;
	mad.lo.s32 	%r77, %r76, %r42, %r21;
	mul.wide.s32 	%rd20, %r77, 4;
	add.s64 	%rd3, %rd1, %rd20;
	ld.global.nc.f32 	%f39, [%rd3];
	cvt.f64.f32 	%fd98, %f39;
	shl.b32 	%r78, %r93, 2;
	mov.u32 	%r79, weights;
	add.s32 	%r38, %r79, %r78;
	ld.shared.f32 	%f40, [%r38];
	cvt.f64.f32 	%fd99, %f40;
	fma.rn.f64 	%fd117, %fd98, %fd99, %fd117;
	@%p20 bra 	$L__BB1_29;
	setp.eq.s32 	%p21, %r24, 2;
	add.s64 	%rd5, %rd3, %rd4;
	ld.global.nc.f32 	%f41, [%rd5];
	cvt.f64.f32 	%fd100, %f41;
	ld.shared.f32 	%f42, [%r38+4];
	cvt.f64.f32 	%fd101, %f42;
	fma.rn.f64 	%fd117, %fd100, %fd101, %fd117;
	@%p21 bra 	$L__BB1_29;
	add.s64 	%rd21, %rd5, %rd4;
	ld.global.nc.f32 	%f43, [%rd21];
	cvt.f64.f32 	%fd102, %f43;
	ld.shared.f32 	%f44, [%r38+8];
	cvt.f64.f32 	%fd103, %f44;
	fma.rn.f64 	%fd117, %fd102, %fd103, %fd117;
$L__BB1_29:
	mul.f64 	%fd104, %fd14, %fd117;
	cvt.rn.f32.f64 	%f45, %fd104;
	mul.wide.s32 	%rd22, %r26, 4;
	add.s64 	%rd23, %rd2, %rd22;
	st.global.f32 	[%rd23], %f45;
$L__BB1_30:
	mov.u32 	%r80, %nctaid.x;
	mov.u32 	%r81, %ntid.x;
	mad.lo.s32 	%r89, %r80, %r81, %r89;
	setp.lt.s32 	%p22, %r89, %r43;
	@%p22 bra 	$L__BB1_21;
$L__BB1_31:
	ret;
$L__BB1_32:
	mul.wide.s32 	%rd12, %r26, 4;
	add.s64 	%rd13, %rd2, %rd12;
	mov.b32 	%r68, 2143289344;
	st.global.u32 	[%rd13], %r68;
	bra.uni 	$L__BB1_30;

}


// ===== COMPILED SASS (sm_100) =====

	.target	sm_100

	.elftype	@"ET_EXEC"


//--------------------- .note.nv.tkinfo           --------------------------
	.section	.note.nv.tkinfo,"",@"SHT_NOTE"
	.sectionflags	@"SHF_NOTE_NV_TKINFO"
	.tkinfo
        /*0018*/ 	.word	0x00000002
        /*0030*/ 	.string	""
        /*0030*/ 	.string	"ptxas"
        /*0030*/ 	.string	"Cuda compilation tools, release 13.0, V13.0.88"
        /*0030*/ 	.string	"Build cuda_13.0.r13.0/compiler.36424714_0"
        /*0030*/ 	.string	"-arch sm_100 -m 64 "



//--------------------- .note.nv.cuinfo           --------------------------
	.section	.note.nv.cuinfo,"",@"SHT_NOTE"
	.sectionflags	@"SHF_NOTE_NV_CUINFO"
        /*0018*/ 	.short	0x0002
        /*001a*/ 	.short	0x0064
        /*001c*/ 	.short	0x0082
	.zero		2


//--------------------- .nv.info                  --------------------------
	.section	.nv.info,"",@"SHT_CUDA_INFO"
	.align	4


	//----- nvinfo : EIATTR_REGCOUNT
	.align		4
        /*0000*/ 	.byte	0x04, 0x2f
        /*0002*/ 	.short	(.L_1 - .L_0)
	.align		4
.L_0:
        /*0004*/ 	.word	index@(epma_batch_f32)
        /*0008*/ 	.word	0x00000020


	//----- nvinfo : EIATTR_FRAME_SIZE
	.align		4
.L_1:
        /*000c*/ 	.byte	0x04, 0x11
        /*000e*/ 	.short	(.L_3 - .L_2)
	.align		4
.L_2:
        /*0010*/ 	.word	index@($__internal_1_$__cuda_sm20_dblrcp_rn_slowpath_v3)
        /*0014*/ 	.word	0x00000000


	//----- nvinfo : EIATTR_FRAME_SIZE
	.align		4
.L_3:
        /*0018*/ 	.byte	0x04, 0x11
        /*001a*/ 	.short	(.L_5 - .L_4)
	.align		4
.L_4:
        /*001c*/ 	.word	index@(epma_batch_f32)
        /*0020*/ 	.word	0x00000000


	//----- nvinfo : EIATTR_REGCOUNT
	.align		4
.L_5:
        /*0024*/ 	.byte	0x04, 0x2f
        /*0026*/ 	.short	(.L_7 - .L_6)
	.align		4
.L_6:
        /*0028*/ 	.word	index@(epma_many_series_one_param_time_major_f32)
        /*002c*/ 	.word	0x00000020


	//----- nvinfo : EIATTR_FRAME_SIZE
	.align		4
.L_7:
        /*0030*/ 	.byte	0x04, 0x11
        /*0032*/ 	.short	(.L_9 - .L_8)
	.align		4
.L_8:
        /*0034*/ 	.word	index@($__internal_0_$__cuda_sm20_dblrcp_rn_slowpath_v3)
        /*0038*/ 	.word	0x00000000


	//----- nvinfo : EIATTR_FRAME_SIZE
	.align		4
.L_9:
        /*003c*/ 	.byte	0x04, 0x11
        /*003e*/ 	.short	(.L_11 - .L_10)
	.align		4
.L_10:
        /*0040*/ 	.word	index@(epma_many_series_one_param_time_major_f32)
        /*0044*/ 	.word	0x00000000


	//----- nvinfo : EIATTR_MIN_STACK_SIZE
	.align		4
.L_11:
        /*0048*/ 	.byte	0x04, 0x12
        /*004a*/ 	.short	(.L_13 - .L_12)
	.align		4
.L_12:
        /*004c*/ 	.word	index@(epma_many_series_one_param_time_major_f32)
        /*0050*/ 	.word	0x00000000


	//----- nvinfo : EIATTR_MIN_STACK_SIZE
	.align		4
.L_13:
        /*0054*/ 	.byte	0x04, 0x12
        /*0056*/ 	.short	(.L_15 - .L_14)
	.align		4
.L_14:
        /*0058*/ 	.word	index@(epma_batch_f32)
        /*005c*/ 	.word	0x00000000
.L_15:


//--------------------- .nv.compat                --------------------------
	.section	.nv.compat,"",@"SHT_CUDA_COMPAT_INFO"
	.align	4
        /*0000*/ 	.byte	0x02, 0x09, 0x00, 0x00, 0x02, 0x02, 0x01, 0x00, 0x02, 0x05, 0x05, 0x00, 0x03, 0x07, 0x01, 0x01
        /*0010*/ 	.byte	0x02, 0x03, 0x00, 0x00, 0x02, 0x06, 0x01, 0x00, 0x04, 0x0b, 0x08, 0x00, 0x01, 0x00, 0x00, 0x00
        /*0020*/ 	.byte	0x00, 0x00, 0x00, 0x00


//--------------------- .nv.info.epma_many_series_one_param_time_major_f32 --------------------------
	.section	.nv.info.epma_many_series_one_param_time_major_f32,"",@"SHT_CUDA_INFO"
	.sectionflags	@""
	.align	4


	//----- nvinfo : EIATTR_CUDA_API_VERSION
	.align		4
        /*0000*/ 	.byte	0x04, 0x37
        /*0002*/ 	.short	(.L_17 - .L_16)
.L_16:
        /*0004*/ 	.word	0x00000082


	//----- nvinfo : EIATTR_KPARAM_INFO
	.align		4
.L_17:
        /*0008*/ 	.byte	0x04, 0x17
        /*000a*/ 	.short	(.L_19 - .L_18)
.L_18:
        /*000c*/ 	.word	0x00000000
        /*0010*/ 	.short	0x0006
        /*0012*/ 	.short	0x0020
        /*0014*/ 	.byte	0x00, 0xf5, 0x21, 0x00


	//----- nvinfo : EIATTR_KPARAM_INFO
	.align		4
.L_19:
        /*0018*/ 	.byte	0x04, 0x17
        /*001a*/ 	.short	(.L_21 - .L_20)
.L_20:
        /*001c*/ 	.word	0x00000000
        /*0020*/ 	.short	0x0005
        /*0022*/ 	.short	0x0018
        /*0024*/ 	.byte	0x00, 0xf5, 0x21, 0x00


	//----- nvinfo : EIATTR_KPARAM_INFO
	.align		4
.L_21:
        /*0028*/ 	.byte	0x04, 0x17
        /*002a*/ 	.short	(.L_23 - .L_22)
.L_22:
        /*002c*/ 	.word	0x00000000
        /*0030*/ 	.short	0x0004
        /*0032*/ 	.short	0x0014
        /*0034*/ 	.byte	0x00, 0xf0, 0x11, 0x00


	//----- nvinfo : EIATTR_KPARAM_INFO
	.align		4
.L_23:
        /*0038*/ 	.byte	0x04, 0x17
        /*003a*/ 	.short	(.L_25 - .L_24)
.L_24:
        /*003c*/ 	.word	0x00000000
        /*0040*/ 	.short	0x0003
        /*0042*/ 	.short	0x0010
        /*0044*/ 	.byte	0x00, 0xf0, 0x11, 0x00


	//----- nvinfo : EIATTR_KPARAM_INFO
	.align		4
.L_25:
        /*0048*/ 	.byte	0x04, 0x17
        /*004a*/ 	.short	(.L_27 - .L_26)
.L_26:
        /*004c*/ 	.word	0x00000000
        /*0050*/ 	.short	0x0002
        /*0052*/ 	.short	0x000c
        /*0054*/ 	.byte	0x00, 0xf0, 0x11, 0x00


	//----- nvinfo : EIATTR_KPARAM_INFO
	.align		4
.L_27:
        /*0058*/ 	.byte	0x04, 0x17
        /*005a*/ 	.short	(.L_29 - .L_28)
.L_28:
        /*005c*/ 	.word	0x00000000
        /*0060*/ 	.short	0x0001
        /*0062*/ 	.short	0x0008
        /*0064*/ 	.byte	0x00, 0xf0, 0x11, 0x00


	//----- nvinfo : EIATTR_KPARAM_INFO
	.align		4
.L_29:
        /*0068*/ 	.byte	0x04, 0x17
        /*006a*/ 	.short	(.L_31 - .L_30)
.L_30:
        /*006c*/ 	.word	0x00000000
        /*0070*/ 	.short	0x0000
        /*0072*/ 	.short	0x0000
        /*0074*/ 	.byte	0x00, 0xf5, 0x21, 0x00


	//----- nvinfo : EIATTR_SPARSE_MMA_MASK
	.align		4
.L_31:
        /*0078*/ 	.byte	0x03, 0x50
        /*007a*/ 	.short	0x0000


	//----- nvinfo : EIATTR_MAXREG_COUNT
	.align		4
        /*007c*/ 	.byte	0x03, 0x1b
        /*007e*/ 	.short	0x00ff


	//----- nvinfo : EIATTR_NUM_BARRIERS
	.align		4
        /*0080*/ 	.byte	0x02, 0x4c
        /*0082*/ 	.byte	0x01
	.zero		1


	//----- nvinfo : EIATTR_MERCURY_ISA_VERSION
	.align		4
        /*0084*/ 	.byte	0x03, 0x5f
        /*0086*/ 	.short	0x0101


	//----- nvinfo : EIATTR_UNUSED_LOAD_BYTE_OFFSET
	.align		4
        /*0088*/ 	.byte	0x04, 0x44
        /*008a*/ 	.short	(.L_33 - .L_32)


	//   ....[0]....
.L_32:
        /*008c*/ 	.word	0x00001090
        /*0090*/ 	.word	0x00000fff


	//----- nvinfo : EIATTR_VRC_CTA_INIT_COUNT
	.align		4
.L_33:
        /*0094*/ 	.byte	0x02, 0x4a
	.zero		1
	.zero		1


	//----- nvinfo : EIATTR_EXIT_INSTR_OFFSETS
	.align		4
        /*0098*/ 	.byte	0x04, 0x1c
        /*009a*/ 	.short	(.L_35 - .L_34)


	//   ....[0]....
.L_34:
        /*009c*/ 	.word	0x00000030


	//   ....[1]....
        /*00a0*/ 	.word	0x00000a20


	//   ....[2]....
        /*00a4*/ 	.word	0x00000ae0


	//   ....[3]....
        /*00a8*/ 	.word	0x00001240


	//----- nvinfo : EIATTR_CRS_STACK_SIZE
	.align		4
.L_35:
        /*00ac*/ 	.byte	0x04, 0x1e
        /*00ae*/ 	.short	(.L_37 - .L_36)
.L_36:
        /*00b0*/ 	.word	0x00000000


	//----- nvinfo : EIATTR_CBANK_PARAM_SIZE
	.align		4
.L_37:
        /*00b4*/ 	.byte	0x03, 0x19
        /*00b6*/ 	.short	0x0028


	//----- nvinfo : EIATTR_PARAM_CBANK
	.align		4
        /*00b8*/ 	.byte	0x04, 0x0a
        /*00ba*/ 	.short	(.L_39 - .L_38)
	.align		4
.L_38:
        /*00bc*/ 	.word	index@(.nv.constant0.epma_many_series_one_param_time_major_f32)
        /*00c0*/ 	.short	0x0380
        /*00c2*/ 	.short	0x0028


	//----- nvinfo : EIATTR_SW_WAR
	.align		4
.L_39:
        /*00c4*/ 	.byte	0x04, 0x36
        /*00c6*/ 	.short	(.L_41 - .L_40)
.L_40:
        /*00c8*/ 	.word	0x00000008
.L_41:


//--------------------- .nv.info.epma_batch_f32   --------------------------
	.section	.nv.info.epma_batch_f32,"",@"SHT_CUDA_INFO"
	.sectionflags	@""
	.align	4


	//----- nvinfo : EIATTR_CUDA_API_VERSION
	.align		4
        /*0000*/ 	.byte	0x04, 0x37
        /*0002*/ 	.short	(.L_43 - .L_42)
.L_42:
        /*0004*/ 	.word	0x00000082


	//----- nvinfo : EIATTR_KPARAM_INFO
	.align		4
.L_43:
        /*0008*/ 	.byte	0x04, 0x17
        /*000a*/ 	.short	(.L_45 - .L_44)
.L_44:
        /*000c*/ 	.word	0x00000000
        /*0010*/ 	.short	0x0006
        /*0012*/ 	.short	0x0028
        /*0014*/ 	.byte	0x00, 0xf5, 0x21, 0x00


	//----- nvinfo : EIATTR_KPARAM_INFO
	.align		4
.L_45:
        /*0018*/ 	.byte	0x04, 0x17
        /*001a*/ 	.short	(.L_47 - .L_46)
.L_46:
        /*001c*/ 	.word	0x00000000
        /*0020*/ 	.short	0x0005
        /*0022*/ 	.short	0x0020
        /*0024*/ 	.byte	0x00, 0xf0, 0x11, 0x00


	//----- nvinfo : EIATTR_KPARAM_INFO
	.align		4
.L_47:
        /*0028*/ 	.byte	0x04, 0x17
        /*002a*/ 	.short	(.L_49 - .L_48)
.L_48:
        /*002c*/ 	.word	0x00000000
        /*0030*/ 	.short	0x0004
        /*0032*/ 	.short	0x001c
        /*0034*/ 	.byte	0x00, 0xf0, 0x11, 0x00


	//----- nvinfo : EIATTR_KPARAM_INFO
	.align		4
.L_49:
        /*0038*/ 	.byte	0x04, 0x17
        /*003a*/ 	.short	(.L_51 - .L_50)
.L_50:
        /*003c*/ 	.word	0x00000000
        /*0040*/ 	.short	0x0003
        /*0042*/ 	.short	0x0018
        /*0044*/ 	.byte	0x00, 0xf0, 0x11, 0x00


	//----- nvinfo : EIATTR_KPARAM_INFO
	.align		4
.L_51:
        /*0048*/ 	.byte	0x04, 0x17
        /*004a*/ 	.short	(.L_53 - .L_52)
.L_52:
        /*004c*/ 	.word	0x00000000
        /*0050*/ 	.short	0x0002
        /*0052*/ 	.short	0x0010
        /*0054*/ 	.byte	0x00, 0xf5, 0x21, 0x00


	//----- nvinfo : EIATTR_KPARAM_INFO
	.align		4
.L_53:
        /*0058*/ 	.byte	0x04, 0x17
        /*005a*/ 	.short	(.L_55 - .L_54)
.L_54:
        /*005c*/ 	.word	0x00000000
        /*0060*/ 	.short	0x0001
        /*0062*/ 	.short	0x0008
        /*0064*/ 	.byte	0x00, 0xf5, 0x21, 0x00


	//----- nvinfo : EIATTR_KPARAM_INFO
	.align		4
.L_55:
        /*0068*/ 	.byte	0x04, 0x17
        /*006a*/ 	.short	(.L_57 - .L_56)
.L_56:
        /*006c*/ 	.word	0x00000000
        /*0070*/ 	.short	0x0000
        /*0072*/ 	.short	0x0000
        /*0074*/ 	.byte	0x00, 0xf5, 0x21, 0x00


	//----- nvinfo : EIATTR_SPARSE_MMA_MASK
	.align		4
.L_57:
        /*0078*/ 	.byte	0x03, 0x50
        /*007a*/ 	.short	0x0000


	//----- nvinfo : EIATTR_MAXREG_COUNT
	.align		4
        /*007c*/ 	.byte	0x03, 0x1b
        /*007e*/ 	.short	0x00ff


	//----- nvinfo : EIATTR_NUM_BARRIERS
	.align		4
        /*0080*/ 	.byte	0x02, 0x4c
        /*0082*/ 	.byte	0x01
	.zero		1


	//----- nvinfo : EIATTR_MERCURY_ISA_VERSION
	.align		4
        /*0084*/ 	.byte	0x03, 0x5f
        /*0086*/ 	.short	0x0101


	//----- nvinfo : EIATTR_UNUSED_LOAD_BYTE_OFFSET
	.align		4
        /*0088*/ 	.byte	0x04, 0x44
        /*008a*/ 	.short	(.L_59 - .L_58)


	//   ....[0]....
.L_58:
        /*008c*/ 	.word	0x00001010
        /*0090*/ 	.word	0x00000fff


	//----- nvinfo : EIATTR_VRC_CTA_INIT_COUNT
	.align		4
.L_59:
        /*0094*/ 	.byte	0x02, 0x4a
	.zero		1
	.zero		1


	//----- nvinfo : EIATTR_EXIT_INSTR_OFFSETS
	.align		4
        /*0098*/ 	.byte	0x04, 0x1c
        /*009a*/ 	.short	(.L_61 - .L_60)


	//   ....[0]....
.L_60:
        /*009c*/ 	.word	0x00000040


	//   ....[1]....
        /*00a0*/ 	.word	0x000000a0


	//   ....[2]....
        /*00a4*/ 	.word	0x00000ad0


	//   ....[3]....
        /*00a8*/ 	.word	0x000011a0


	//----- nvinfo : EIATTR_CRS_STACK_SIZE
	.align		4
.L_61:
        /*00ac*/ 	.byte	0x04, 0x1e
        /*00ae*/ 	.short	(.L_63 - .L_62)
.L_62:
        /*00b0*/ 	.word	0x00000000


	//----- nvinfo : EIATTR_CBANK_PARAM_SIZE
	.align		4
.L_63:
        /*00b4*/ 	.byte	0x03, 0x19
        /*00b6*/ 	.short	0x0030


	//----- nvinfo : EIATTR_PARAM_CBANK
	.align		4
        /*00b8*/ 	.byte	0x04, 0x0a
        /*00ba*/ 	.short	(.L_65 - .L_64)
	.align		4
.L_64:
        /*00bc*/ 	.word	index@(.nv.constant0.epma_batch_f32)
        /*00c0*/ 	.short	0x0380
        /*00c2*/ 	.short	0x0030


	//----- nvinfo : EIATTR_SW_WAR
	.align		4
.L_65:
        /*00c4*/ 	.byte	0x04, 0x36
        /*00c6*/ 	.short	(.L_67 - .L_66)
.L_66:
        /*00c8*/ 	.word	0x00000008
.L_67:


//--------------------- .nv.callgraph             --------------------------
	.section	.nv.callgraph,"",@"SHT_CUDA_CALLGRAPH"
	.align	4
	.sectionentsize	8
	.align		4
        /*0000*/ 	.word	0x00000000
	.align		4
        /*0004*/ 	.word	0xffffffff
	.align		4
        /*0008*/ 	.word	0x00000000
	.align		4
        /*000c*/ 	.word	0xfffffffe
	.align		4
        /*0010*/ 	.word	0x00000000
	.align		4
        /*0014*/ 	.word	0xfffffffd
	.align		4
        /*0018*/ 	.word	0x00000000
	.align		4
        /*001c*/ 	.word	0xfffffffc


//--------------------- .text.epma_many_series_one_param_time_major_f32 --------------------------
	.section	.text.epma_many_series_one_param_time_major_f32,"ax",@progbits
	.align	128
        .global         epma_many_series_one_param_time_major_f32
        .type           epma_many_series_one_param_time_major_f32,@function
        .size           epma_many_series_one_param_time_major_f32,(.L_x_44 - epma_many_series_one_param_time_major_f32)
        .other          epma_many_series_one_param_time_major_f32,@"STO_CUDA_ENTRY STV_DEFAULT"
epma_many_series_one_param_time_major_f32:
.text.epma_many_series_one_param_time_major_f32:
[----:B------:R-:W-:Y:S08]  /*0000*/  LDC R1, c[0x0][0x37c] ;  /* 0x0000df00ff017b82 */ /* 0x000ff00000000800 */
[----:B------:R-:W0:Y:S02]  /*0010*/  LDC R3, c[0x0][0x388] ;  /* 0x0000e200ff037b82 */ /* 0x000e240000000800 */
[----:B0-----:R-:W-:-:S13]  /*0020*/  ISETP.GE.AND P0, PT, R3, 0x2, PT ;  /* 0x000000020300780c */ /* 0x001fda0003f06270 */
[----:B------:R-:W-:Y:S05]  /*0030*/  @!P0 EXIT ;  /* 0x000000000000894d */ /* 0x000fea0003800000 */
[----:B------:R-:W0:Y:S01]  /*0040*/  S2R R2, SR_TID.X ;  /* 0x0000000000027919 */ /* 0x000e220000002100 */
[----:B------:R-:W-:Y:S01]  /*0050*/  VIADD R17, R3, 0xffffffff ;  /* 0xffffffff03117836 */ /* 0x000fe20000000000 */
[----:B------:R-:W-:Y:S04]  /*0060*/  BSSY.RECONVERGENT B0, `(.L_x_0) ;  /* 0x0000011000007945 */ /* 0x000fe80003800200 */
[----:B0-----:R-:W-:-:S13]  /*0070*/  ISETP.GE.U32.AND P0, PT, R2, R17, PT ;  /* 0x000000110200720c */ /* 0x001fda0003f06070 */
[----:B------:R-:W-:Y:S05]  /*0080*/  @P0 BRA `(.L_x_1) ;  /* 0x0000000000380947 */ /* 0x000fea0003800000 */
[----:B------:R-:W0:Y:S01]  /*0090*/  S2R R5, SR_CgaCtaId ;  /* 0x0000000000057919 */ /* 0x000e220000008800 */
[----:B------:R-:W1:Y:S01]  /*00a0*/  LDC R7, c[0x0][0x360] ;  /* 0x0000d800ff077b82 */ /* 0x000e620000000800 */
[----:B------:R-:W-:Y:S01]  /*00b0*/  MOV R0, 0x400 ;  /* 0x0000040000007802 */ /* 0x000fe20000000f00 */
[----:B------:R-:W-:-:S04]  /*00c0*/  IMAD.MOV.U32 R4, RZ, RZ, R2 ;  /* 0x000000ffff047224 */ /* 0x000fc800078e0002 */
[----:B------:R-:W-:Y:S02]  /*00d0*/  VIADD R0, R0, 0x10 ;  /* 0x0000001000007836 */ /* 0x000fe40000000000 */
[----:B------:R-:W2:Y:S03]  /*00e0*/  LDC R9, c[0x0][0x38c] ;  /* 0x0000e300ff097b82 */ /* 0x000ea60000000800 */
[----:B0-----:R-:W-:-:S07]  /*00f0*/  LEA R0, R5, R0, 0x18 ;  /* 0x0000000005007211 */ /* 0x001fce00078ec0ff */
.L_x_2:
[C---:B--2---:R-:W-:Y:S01]  /*0100*/  IADD3 R5, PT, PT, R4.reuse, 0x2, -R9 ;  /* 0x0000000204057810 */ /* 0x044fe20007ffe809 */
[----:B------:R-:W-:Y:S02]  /*0110*/  IMAD R6, R4, 0x4, R0 ;  /* 0x0000000404067824 */ /* 0x000fe400078e0200 */
[----:B-1----:R-:W-:Y:S01]  /*0120*/  IMAD.IADD R4, R7, 0x1, R4 ;  /* 0x0000000107047824 */ /* 0x002fe200078e0204 */
[----:B------:R-:W-:-:S04]  /*0130*/  I2FP.F32.S32 R5, R5 ;  /* 0x0000000500057245 */ /* 0x000fc80000201400 */
[----:B------:R-:W-:Y:S01]  /*0140*/  ISETP.GE.AND P0, PT, R4, R17, PT ;  /* 0x000000110400720c */ /* 0x000fe20003f06270 */
[----:B------:R0:W-:-:S12]  /*0150*/  STS [R6], R5 ;  /* 0x0000000506007388 */ /* 0x0001d80000000800 */
[----:B0-----:R-:W-:Y:S05]  /*0160*/  @!P0 BRA `(.L_x_2) ;  /* 0xfffffffc00e48947 */ /* 0x001fea000383ffff */
.L_x_1:
[----:B------:R-:W-:Y:S05]  /*0170*/  BSYNC.RECONVERGENT B0 ;  /* 0x0000000000007941 */ /* 0x000fea0003800200 */
.L_x_0:
[----:B------:R-:W-:Y:S01]  /*0180*/  BAR.SYNC.DEFER_BLOCKING 0x0 ;  /* 0x0000000000007b1d */ /* 0x000fe20000010000 */
[----:B------:R-:W-:-:S05]  /*0190*/  ISETP.NE.AND P0, PT, R2, RZ, PT ;  /* 0x000000ff0200720c */ /* 0x000fca0003f05270 */
[----:B------:R-:W-:Y:S08]  /*01a0*/  BSSY.RECONVERGENT B0, `(.L_x_3) ;  /* 0x0000083000007945 */ /* 0x000ff00003800200 */
[----:B------:R-:W-:Y:S05]  /*01b0*/  @P0 BRA `(.L_x_4) ;  /* 0x0000000800040947 */ /* 0x000fea0003800000 */
[----:B------:R-:W-:Y:S01]  /*01c0*/  ISETP.GE.U32.AND P1, PT, R3, 0x11, PT ;  /* 0x000000110300780c */ /* 0x000fe20003f26070 */
[----:B------:R-:W-:Y:S01]  /*01d0*/  IMAD.MOV.U32 R0, RZ, RZ, RZ ;  /* 0x000000ffff007224 */ /* 0x000fe200078e00ff */
[----:B------:R-:W-:Y:S02]  /*01e0*/  LOP3.LUT R16, R17, 0xf, RZ, 0xc0, !PT ;  /* 0x0000000f11107812 */ /* 0x000fe400078ec0ff */
[----:B------:R-:W-:Y:S02]  /*01f0*/  CS2R R8, SRZ ;  /* 0x0000000000087805 */ /* 0x000fe4000001ff00 */
[----:B------:R-:W-:-:S07]  /*0200*/  ISETP.NE.AND P0, PT, R16, RZ, PT ;  /* 0x000000ff1000720c */ /* 0x000fce0003f05270 */
[----:B------:R-:W-:Y:S06]  /*0210*/  @!P1 BRA `(.L_x_5) ;  /* 0x0000000000bc9947 */ /* 0x000fec0003800000 */
[----:B------:R-:W0:Y:S01]  /*0220*/  S2UR UR5, SR_CgaCtaId ;  /* 0x00000000000579c3 */ /* 0x000e220000008800 */
[----:B------:R-:W-:Y:S01]  /*0230*/  UMOV UR4, 0x400 ;  /* 0x0000040000047882 */ /* 0x000fe20000000000 */
[----:B------:R-:W-:Y:S01]  /*0240*/  LOP3.LUT R0, R17, 0x7ffffff0, RZ, 0xc0, !PT ;  /* 0x7ffffff011007812 */ /* 0x000fe200078ec0ff */
[----:B------:R-:W-:Y:S01]  /*0250*/  UIADD3 UR4, UPT, UPT, UR4, 0x10, URZ ;  /* 0x0000001004047890 */ /* 0x000fe2000fffe0ff */
[----:B------:R-:W-:-:S03]  /*0260*/  CS2R R8, SRZ ;  /* 0x0000000000087805 */ /* 0x000fc6000001ff00 */
[----:B0-----:R-:W-:-:S03]  /*0270*/  ULEA UR5, UR5, UR4, 0x18 ;  /* 0x0000000405057291 */ /* 0x001fc6000f8ec0ff */
[----:B------:R-:W-:-:S09]  /*0280*/  UMOV UR4, URZ ;  /* 0x000000ff00047c82 */ /* 0x000fd20008000000 */
.L_x_6:
[----:B------:R-:W-:Y:S02]  /*0290*/  ULEA UR6, UR4, UR5, 0x2 ;  /* 0x0000000504067291 */ /* 0x000fe4000f8e10ff */
[----:B------:R-:W-:-:S06]  /*02a0*/  UIADD3 UR4, UPT, UPT, UR4, 0x10, URZ ;  /* 0x0000001004047890 */ /* 0x000fcc000fffe0ff */
[----:B------:R-:W-:Y:S01]  /*02b0*/  ISETP.NE.AND P1, PT, R0, UR4, PT ;  /* 0x0000000400007c0c */ /* 0x000fe2000bf25270 */
[----:B------:R-:W0:Y:S04]  /*02c0*/  LDS.128 R12, [UR6] ;  /* 0x00000006ff0c7984 */ /* 0x000e280008000c00 */
[----:B------:R-:W1:Y:S01]  /*02d0*/  LDS.128 R4, [UR6+0x10] ;  /* 0x00001006ff047984 */ /* 0x000e620008000c00 */
[----:B0-----:R-:W0:Y:S08]  /*02e0*/  F2F.F64.F32 R10, R12 ;  /* 0x0000000c000a7310 */ /* 0x001e300000201800 */
[----:B------:R-:W2:Y:S01]  /*02f0*/  F2F.F64.F32 R22, R13 ;  /* 0x0000000d00167310 */ /* 0x000ea20000201800 */
[----:B0-----:R-:W-:-:S07]  /*0300*/  DADD R10, R10, R8 ;  /* 0x000000000a0a7229 */ /* 0x001fce0000000008 */
[----:B------:R-:W0:Y:S01]  /*0310*/  F2F.F64.F32 R18, R14 ;  /* 0x0000000e00127310 */ /* 0x000e220000201800 */
[----:B--2---:R-:W-:-:S07]  /*0320*/  DADD R24, R10, R22 ;  /* 0x000000000a187229 */ /* 0x004fce0000000016 */
[----:B------:R2:W3:Y:S01]  /*0330*/  F2F.F64.F32 R20, R15 ;  /* 0x0000000f00147310 */ /* 0x0004e20000201800 */
[----:B------:R-:W4:Y:S01]  /*0340*/  LDS.128 R8, [UR6+0x20] ;  /* 0x00002006ff087984 */ /* 0x000f220008000c00 */
[----:B0-----:R-:W-:-:S06]  /*0350*/  DADD R24, R24, R18 ;  /* 0x0000000018187229 */ /* 0x001fcc0000000012 */
[----:B-1----:R-:W0:Y:S01]  /*0360*/  F2F.F64.F32 R22, R4 ;  /* 0x0000000400167310 */ /* 0x002e220000201800 */
[----:B--2---:R-:W1:Y:S01]  /*0370*/  LDS.128 R12, [UR6+0x30] ;  /* 0x00003006ff0c7984 */ /* 0x004e620008000c00 */
[----:B---3--:R-:W-:-:S06]  /*0380*/  DADD R24, R24, R20 ;  /* 0x0000000018187229 */ /* 0x008fcc0000000014 */
[----:B------:R-:W2:Y:S02]  /*0390*/  F2F.F64.F32 R18, R5 ;  /* 0x0000000500127310 */ /* 0x000ea40000201800 */
[----:B0-----:R-:W-:-:S06]  /*03a0*/  DADD R24, R24, R22 ;  /* 0x0000000018187229 */ /* 0x001fcc0000000016 */
[----:B------:R-:W0:Y:S02]  /*03b0*/  F2F.F64.F32 R20, R6 ;  /* 0x0000000600147310 */ /* 0x000e240000201800 */
[----:B--2---:R-:W-:-:S06]  /*03c0*/  DADD R18, R24, R18 ;  /* 0x0000000018127229 */ /* 0x004fcc0000000012 */
[----:B------:R-:W2:Y:S02]  /*03d0*/  F2F.F64.F32 R22, R7 ;  /* 0x0000000700167310 */ /* 0x000ea40000201800 */
[----:B0-----:R-:W-:-:S06]  /*03e0*/  DADD R18, R18, R20 ;  /* 0x0000000012127229 */ /* 0x001fcc0000000014 */
[----:B----4-:R-:W0:Y:S02]  /*03f0*/  F2F.F64.F32 R20, R8 ;  /* 0x0000000800147310 */ /* 0x010e240000201800 */
[----:B--2---:R-:W-:-:S06]  /*0400*/  DADD R18, R18, R22 ;  /* 0x0000000012127229 */ /* 0x004fcc0000000016 */
[----:B------:R-:W2:Y:S02]  /*0410*/  F2F.F64.F32 R22, R9 ;  /* 0x0000000900167310 */ /* 0x000ea40000201800 */
[----:B0-----:R-:W-:-:S06]  /*0420*/  DADD R18, R18, R20 ;  /* 0x0000000012127229 */ /* 0x001fcc0000000014 */
[----:B------:R-:W0:Y:S02]  /*0430*/  F2F.F64.F32 R4, R10 ;  /* 0x0000000a00047310 */ /* 0x000e240000201800 */
[----:B--2---:R-:W-:-:S06]  /*0440*/  DADD R18, R18, R22 ;  /* 0x0000000012127229 */ /* 0x004fcc0000000016 */
[----:B------:R-:W2:Y:S02]  /*0450*/  F2F.F64.F32 R20, R11 ;  /* 0x0000000b00147310 */ /* 0x000ea40000201800 */
[----:B0-----:R-:W-:-:S06]  /*0460*/  DADD R4, R18, R4 ;  /* 0x0000000012047229 */ /* 0x001fcc0000000004 */
[----:B-1----:R-:W0:Y:S02]  /*0470*/  F2F.F64.F32 R6, R12 ;  /* 0x0000000c00067310 */ /* 0x002e240000201800 */
[----:B--2---:R-:W-:-:S06]  /*0480*/  DADD R4, R4, R20 ;  /* 0x0000000004047229 */ /* 0x004fcc0000000014 */
[----:B------:R-:W1:Y:S02]  /*0490*/  F2F.F64.F32 R18, R13 ;  /* 0x0000000d00127310 */ /* 0x000e640000201800 */
[----:B0-----:R-:W-:-:S06]  /*04a0*/  DADD R4, R4, R6 ;  /* 0x0000000004047229 */ /* 0x001fcc0000000006 */
[----:B------:R-:W-:Y:S02]  /*04b0*/  F2F.F64.F32 R8, R15 ;  /* 0x0000000f00087310 */ /* 0x000fe40000201800 */
[----:B-1----:R-:W-:-:S06]  /*04c0*/  DADD R4, R4, R18 ;  /* 0x0000000004047229 */ /* 0x002fcc0000000012 */
[----:B------:R-:W0:Y:S02]  /*04d0*/  F2F.F64.F32 R6, R14 ;  /* 0x0000000e00067310 */ /* 0x000e240000201800 */
[----:B0-----:R-:W-:-:S08]  /*04e0*/  DADD R4, R4, R6 ;  /* 0x0000000004047229 */ /* 0x001fd00000000006 */
[----:B------:R-:W-:Y:S01]  /*04f0*/  DADD R8, R4, R8 ;  /* 0x0000000004087229 */ /* 0x000fe20000000008 */
[----:B------:R-:W-:Y:S10]  /*0500*/  @P1 BRA `(.L_x_6) ;  /* 0xfffffffc00601947 */ /* 0x000ff4000383ffff */
.L_x_5:
[----:B------:R-:W-:Y:S05]  /*0510*/  @!P0 BRA `(.L_x_7) ;  /* 0x00000004001c8947 */ /* 0x000fea0003800000 */
[----:B------:R-:W-:Y:S02]  /*0520*/  ISETP.GE.U32.AND P0, PT, R16, 0x8, PT ;  /* 0x000000081000780c */ /* 0x000fe40003f06070 */
[----:B------:R-:W-:-:S04]  /*0530*/  LOP3.LUT R14, R17, 0x7, RZ, 0xc0, !PT ;  /* 0x00000007110e7812 */ /* 0x000fc800078ec0ff */
[----:B------:R-:W-:-:S07]  /*0540*/  ISETP.NE.AND P1, PT, R14, RZ, PT ;  /* 0x000000ff0e00720c */ /* 0x000fce0003f25270 */
[----:B------:R-:W-:Y:S06]  /*0550*/  @!P0 BRA `(.L_x_8) ;  /* 0x0000000000788947 */ /* 0x000fec0003800000 */
[----:B------:R-:W0:Y:S01]  /*0560*/  S2R R5, SR_CgaCtaId ;  /* 0x0000000000057919 */ /* 0x000e220000008800 */
[----:B------:R-:W-:-:S05]  /*0570*/  MOV R4, 0x400 ;  /* 0x0000040000047802 */ /* 0x000fca0000000f00 */
[----:B------:R-:W-:-:S05]  /*0580*/  VIADD R4, R4, 0x10 ;  /* 0x0000001004047836 */ /* 0x000fca0000000000 */
[----:B0-----:R-:W-:-:S05]  /*0590*/  LEA R5, R5, R4, 0x18 ;  /* 0x0000000405057211 */ /* 0x001fca00078ec0ff */
[C---:B------:R-:W-:Y:S02]  /*05a0*/  IMAD R15, R0.reuse, 0x4, R5 ;  /* 0x00000004000f7824 */ /* 0x040fe400078e0205 */
[----:B------:R-:W-:-:S03]  /*05b0*/  VIADD R0, R0, 0x8 ;  /* 0x0000000800007836 */ /* 0x000fc60000000000 */
[----:B------:R-:W0:Y:S04]  /*05c0*/  LDS R16, [R15] ;  /* 0x000000000f107984 */ /* 0x000e280000000800 */
[----:B------:R-:W1:Y:S04]  /*05d0*/  LDS R18, [R15+0x4] ;  /* 0x000004000f127984 */ /* 0x000e680000000800 */
[----:B------:R-:W2:Y:S04]  /*05e0*/  LDS R19, [R15+0x8] ;  /* 0x000008000f137984 */ /* 0x000ea80000000800 */
[----:B------:R-:W3:Y:S04]  /*05f0*/  LDS R20, [R15+0xc] ;  /* 0x00000c000f147984 */ /* 0x000ee80000000800 */
[----:B------:R-:W4:Y:S04]  /*0600*/  LDS R7, [R15+0x10] ;  /* 0x000010000f077984 */ /* 0x000f280000000800 */
[----:B------:R-:W5:Y:S04]  /*0610*/  LDS R6, [R15+0x14] ;  /* 0x000014000f067984 */ /* 0x000f680000000800 */
[----:B------:R-:W5:Y:S04]  /*0620*/  LDS R4, [R15+0x18] ;  /* 0x000018000f047984 */ /* 0x000f680000000800 */
[----:B------:R-:W5:Y:S01]  /*0630*/  LDS R5, [R15+0x1c] ;  /* 0x00001c000f057984 */ /* 0x000f620000000800 */
[----:B0-----:R-:W0:Y:S08]  /*0640*/  F2F.F64.F32 R12, R16 ;  /* 0x00000010000c7310 */ /* 0x001e300000201800 */
[----:B-1----:R-:W1:Y:S01]  /*0650*/  F2F.F64.F32 R10, R18 ;  /* 0x00000012000a7310 */ /* 0x002e620000201800 */
[----:B0-----:R-:W-:-:S07]  /*0660*/  DADD R12, R8, R12 ;  /* 0x00000000080c7229 */ /* 0x001fce000000000c */
[----:B--2---:R-:W0:Y:S01]  /*0670*/  F2F.F64.F32 R8, R19 ;  /* 0x0000001300087310 */ /* 0x004e220000201800 */
[----:B-1----:R-:W-:-:S07]  /*0680*/  DADD R10, R12, R10 ;  /* 0x000000000c0a7229 */ /* 0x002fce000000000a */
[----:B---3--:R-:W1:Y:S01]  /*0690*/  F2F.F64.F32 R12, R20 ;  /* 0x00000014000c7310 */ /* 0x008e620000201800 */
[----:B0-----:R-:W-:-:S07]  /*06a0*/  DADD R8, R10, R8 ;  /* 0x000000000a087229 */ /* 0x001fce0000000008 */
[----:B----4-:R-:W0:Y:S01]  /*06b0*/  F2F.F64.F32 R10, R7 ;  /* 0x00000007000a7310 */ /* 0x010e220000201800 */
[----:B-1----:R-:W-:-:S07]  /*06c0*/  DADD R8, R8, R12 ;  /* 0x0000000008087229 */ /* 0x002fce000000000c */
[----:B-----5:R-:W1:Y:S01]  /*06d0*/  F2F.F64.F32 R12, R6 ;  /* 0x00000006000c7310 */ /* 0x020e620000201800 */
[----:B0-----:R-:W-:-:S07]  /*06e0*/  DADD R8, R8, R10 ;  /* 0x0000000008087229 */ /* 0x001fce000000000a */
[----:B------:R-:W0:Y:S01]  /*06f0*/  F2F.F64.F32 R10, R4 ;  /* 0x00000004000a7310 */ /* 0x000e220000201800 */
[----:B-1----:R-:W-:-:S07]  /*0700*/  DADD R8, R8, R12 ;  /* 0x0000000008087229 */ /* 0x002fce000000000c */
[----:B------:R-:W1:Y:S01]  /*0710*/  F2F.F64.F32 R12, R5 ;  /* 0x00000005000c7310 */ /* 0x000e620000201800 */
[----:B0-----:R-:W-:-:S08]  /*0720*/  DADD R8, R8, R10 ;  /* 0x0000000008087229 */ /* 0x001fd0000000000a */
[----:B-1----:R-:W-:-:S11]  /*0730*/  DADD R8, R8, R12 ;  /* 0x0000000008087229 */ /* 0x002fd6000000000c */
.L_x_8:
        /* <DEDUP_REMOVED lines=14> */
[----:B------:R-:W3:Y:S01]  /*0820*/  LDS R14, [R10+0xc] ;  /* 0x00000c000a0e7984 */ /* 0x000ee20000000800 */
[----:B0-----:R-:W0:Y:S08]  /*0830*/  F2F.F64.F32 R4, R11 ;  /* 0x0000000b00047310 */ /* 0x001e300000201800 */
[----:B-1----:R-:W1:Y:S01]  /*0840*/  F2F.F64.F32 R6, R12 ;  /* 0x0000000c00067310 */ /* 0x002e620000201800 */
[----:B0-----:R-:W-:-:S07]  /*0850*/  DADD R4, R8, R4 ;  /* 0x0000000008047229 */ /* 0x001fce0000000004 */
[----:B--2---:R-:W0:Y:S01]  /*0860*/  F2F.F64.F32 R8, R13 ;  /* 0x0000000d00087310 */ /* 0x004e220000201800 */
[----:B-1----:R-:W-:-:S07]  /*0870*/  DADD R4, R4, R6 ;  /* 0x0000000004047229 */ /* 0x002fce0000000006 */
[----:B---3--:R-:W1:Y:S01]  /*0880*/  F2F.F64.F32 R6, R14 ;  /* 0x0000000e00067310 */ /* 0x008e620000201800 */
[----:B0-----:R-:W-:-:S08]  /*0890*/  DADD R8, R4, R8 ;  /* 0x0000000004087229 */ /* 0x001fd00000000008 */
[----:B-1----:R-:W-:-:S11]  /*08a0*/  DADD R8, R8, R6 ;  /* 0x0000000008087229 */ /* 0x002fd60000000006 */
.L_x_9:
[----:B------:R-:W-:Y:S05]  /*08b0*/  @!P1 BRA `(.L_x_7) ;  /* 0x0000000000349947 */ /* 0x000fea0003800000 */
[----:B------:R-:W0:Y:S01]  /*08c0*/  S2R R5, SR_CgaCtaId ;  /* 0x0000000000057919 */ /* 0x000e220000008800 */
[----:B------:R-:W-:Y:S01]  /*08d0*/  MOV R4, 0x400 ;  /* 0x0000040000047802 */ /* 0x000fe20000000f00 */
[----:B------:R-:W-:-:S04]  /*08e0*/  UMOV UR4, URZ ;  /* 0x000000ff00047c82 */ /* 0x000fc80008000000 */
[----:B------:R-:W-:-:S05]  /*08f0*/  VIADD R4, R4, 0x10 ;  /* 0x0000001004047836 */ /* 0x000fca0000000000 */
[----:B0-----:R-:W-:-:S07]  /*0900*/  LEA R7, R5, R4, 0x18 ;  /* 0x0000000405077211 */ /* 0x001fce00078ec0ff */
.L_x_10:
[C---:B------:R-:W-:Y:S01]  /*0910*/  IMAD R6, R0.reuse, 0x4, R7 ;  /* 0x0000000400067824 */ /* 0x040fe200078e0207 */
[----:B------:R-:W-:Y:S01]  /*0920*/  UIADD3 UR4, UPT, UPT, UR4, 0x1, URZ ;  /* 0x0000000104047890 */ /* 0x000fe2000fffe0ff */
[----:B------:R-:W-:-:S03]  /*0930*/  VIADD R0, R0, 0x1 ;  /* 0x0000000100007836 */ /* 0x000fc60000000000 */
[----:B------:R-:W0:Y:S02]  /*0940*/  LDS R4, [R6] ;  /* 0x0000000006047984 */ /* 0x000e240000000800 */
[----:B------:R-:W-:Y:S01]  /*0950*/  ISETP.NE.AND P0, PT, R17, UR4, PT ;  /* 0x0000000411007c0c */ /* 0x000fe2000bf05270 */
[----:B0-----:R-:W0:Y:S02]  /*0960*/  F2F.F64.F32 R4, R4 ;  /* 0x0000000400047310 */ /* 0x001e240000201800 */
[----:B0-----:R-:W-:-:S10]  /*0970*/  DADD R8, R4, R8 ;  /* 0x0000000004087229 */ /* 0x001fd40000000008 */
[----:B------:R-:W-:Y:S05]  /*0980*/  @P0 BRA `(.L_x_10) ;  /* 0xfffffffc00e00947 */ /* 0x000fea000383ffff */
.L_x_7:
[----:B------:R-:W0:Y:S01]  /*0990*/  S2UR UR5, SR_CgaCtaId ;  /* 0x00000000000579c3 */ /* 0x000e220000008800 */
[----:B------:R-:W-:Y:S02]  /*09a0*/  UMOV UR4, 0x400 ;  /* 0x0000040000047882 */ /* 0x000fe40000000000 */
[----:B0-----:R-:W-:-:S09]  /*09b0*/  ULEA UR4, UR5, UR4, 0x18 ;  /* 0x0000000405047291 */ /* 0x001fd2000f8ec0ff */
[----:B------:R0:W-:Y:S03]  /*09c0*/  STS.64 [UR4], R8 ;  /* 0x00000008ff007988 */ /* 0x0001e60008000a04 */
.L_x_4:
[----:B------:R-:W-:Y:S05]  /*09d0*/  BSYNC.RECONVERGENT B0 ;  /* 0x0000000000007941 */ /* 0x000fea0003800200 */
.L_x_3:
[----:B------:R-:W1:Y:S01]  /*09e0*/  S2R R0, SR_CTAID.Y ;  /* 0x0000000000007919 */ /* 0x000e620000002600 */
[----:B------:R-:W1:Y:S01]  /*09f0*/  LDCU UR4, c[0x0][0x390] ;  /* 0x00007200ff0477ac */ /* 0x000e620008000800 */
[----:B------:R-:W-:Y:S01]  /*0a00*/  BAR.SYNC.DEFER_BLOCKING 0x0 ;  /* 0x0000000000007b1d */ /* 0x000fe20000010000 */
[----:B-1----:R-:W-:-:S13]  /*0a10*/  ISETP.GE.AND P0, PT, R0, UR4, PT ;  /* 0x0000000400007c0c */ /* 0x002fda000bf06270 */
[----:B------:R-:W-:Y:S05]  /*0a20*/  @P0 EXIT ;  /* 0x000000000000094d */ /* 0x000fea0003800000 */
[----:B------:R-:W1:Y:S01]  /*0a30*/  LDC.64 R4, c[0x0][0x398] ;  /* 0x0000e600ff047b82 */ /* 0x000e620000000a00 */
[----:B------:R-:W2:Y:S01]  /*0a40*/  LDCU.64 UR6, c[0x0][0x358] ;  /* 0x00006b00ff0677ac */ /* 0x000ea20008000a00 */
[----:B------:R-:W3:Y:S06]  /*0a50*/  LDCU UR5, c[0x0][0x394] ;  /* 0x00007280ff0577ac */ /* 0x000eec0008000800 */
[----:B------:R-:W4:Y:S01]  /*0a60*/  S2UR UR4, SR_CTAID.X ;  /* 0x00000000000479c3 */ /* 0x000f220000002500 */
[----:B------:R-:W5:Y:S01]  /*0a70*/  LDCU UR8, c[0x0][0x38c] ;  /* 0x00007180ff0877ac */ /* 0x000f620008000800 */
[----:B-1----:R-:W-:-:S06]  /*0a80*/  IMAD.WIDE.U32 R4, R0, 0x4, R4 ;  /* 0x0000000400047825 */ /* 0x002fcc00078e0004 */
[----:B--2---:R-:W5:Y:S01]  /*0a90*/  LDG.E.CONSTANT R4, desc[UR6][R4.64] ;  /* 0x0000000604047981 */ /* 0x004f62000c1e9900 */
[----:B------:R-:W4:Y:S02]  /*0aa0*/  LDC R7, c[0x0][0x360] ;  /* 0x0000d800ff077b82 */ /* 0x000f240000000800 */
[----:B----4-:R-:W-:-:S05]  /*0ab0*/  IMAD R12, R7, UR4, R2 ;  /* 0x00000004070c7c24 */ /* 0x010fca000f8e0202 */
[----:B---3--:R-:W-:Y:S02]  /*0ac0*/  ISETP.GE.AND P0, PT, R12, UR5, PT ;  /* 0x000000050c007c0c */ /* 0x008fe4000bf06270 */
[----:B-----5:R-:W-:-:S11]  /*0ad0*/  IADD3 R2, PT, PT, R4, UR8, R3 ;  /* 0x0000000804027c10 */ /* 0x020fd6000fffe003 */
[----:B------:R-:W-:Y:S05]  /*0ae0*/  @P0 EXIT ;  /* 0x000000000000094d */ /* 0x000fea0003800000 */
[----:B------:R-:W1:Y:S01]  /*0af0*/  S2UR UR5, SR_CgaCtaId ;  /* 0x00000000000579c3 */ /* 0x000e620000008800 */
[----:B------:R-:W-:Y:S01]  /*0b00*/  UMOV UR4, 0x400 ;  /* 0x0000040000047882 */ /* 0x000fe20000000000 */
[----:B------:R-:W-:Y:S01]  /*0b10*/  IMAD.MOV.U32 R3, RZ, RZ, R12 ;  /* 0x000000ffff037224 */ /* 0x000fe200078e000c */
[----:B-1----:R-:W-:-:S09]  /*0b20*/  ULEA UR4, UR5, UR4, 0x18 ;  /* 0x0000000405047291 */ /* 0x002fd2000f8ec0ff */
[----:B------:R-:W1:Y:S02]  /*0b30*/  LDS.64 R4, [UR4] ;  /* 0x00000004ff047984 */ /* 0x000e640008000a00 */
[----:B-1----:R-:W0:Y:S01]  /*0b40*/  MUFU.RCP64H R7, R5 ;  /* 0x0000000500077308 */ /* 0x002e220000001800 */
[----:B------:R-:W-:-:S05]  /*0b50*/  VIADD R6, R5, 0x300402 ;  /* 0x0030040205067836 */ /* 0x000fca0000000000 */
[----:B------:R-:W-:Y:S01]  /*0b60*/  FSETP.GEU.AND P0, PT, |R6|, 5.8789094863358348022e-39, PT ;  /* 0x004004020600780b */ /* 0x000fe20003f0e200 */
[----:B0-----:R-:W-:-:S08]  /*0b70*/  DFMA R8, -R4, R6, 1 ;  /* 0x3ff000000408742b */ /* 0x001fd00000000106 */
[----:B------:R-:W-:-:S08]  /*0b80*/  DFMA R8, R8, R8, R8 ;  /* 0x000000080808722b */ /* 0x000fd00000000008 */
[----:B------:R-:W-:-:S08]  /*0b90*/  DFMA R8, R6, R8, R6 ;  /* 0x000000080608722b */ /* 0x000fd00000000006 */
[----:B------:R-:W-:-:S08]  /*0ba0*/  DFMA R10, -R4, R8, 1 ;  /* 0x3ff00000040a742b */ /* 0x000fd00000000108 */
[----:B------:R-:W-:Y:S01]  /*0bb0*/  DFMA R8, R8, R10, R8 ;  /* 0x0000000a0808722b */ /* 0x000fe20000000008 */
[----:B------:R-:W-:Y:S10]  /*0bc0*/  @P0 BRA `(.L_x_11) ;  /* 0x0000000000100947 */ /* 0x000ff40003800000 */
[----:B------:R-:W-:-:S05]  /*0bd0*/  LOP3.LUT R6, R5, 0x7fffffff, RZ, 0xc0, !PT ;  /* 0x7fffffff05067812 */ /* 0x000fca00078ec0ff */
[----:B------:R-:W-:Y:S01]  /*0be0*/  VIADD R7, R6, 0xfff00000 ;  /* 0xfff0000006077836 */ /* 0x000fe20000000000 */
[----:B------:R-:W-:-:S07]  /*0bf0*/  MOV R6, 0xc10 ;  /* 0x00000c1000067802 */ /* 0x000fce0000000f00 */
[----:B------:R-:W-:Y:S05]  /*0c00*/  CALL.REL.NOINC `($__internal_0_$__cuda_sm20_dblrcp_rn_slowpath_v3) ;  /* 0x0000000400907944 */ /* 0x000fea0003c00000 */
.L_x_11:
[----:B------:R-:W0:Y:S01]  /*0c10*/  LDC R6, c[0x0][0x388] ;  /* 0x0000e200ff067b82 */ /* 0x000e220000000800 */
[----:B------:R-:W-:-:S06]  /*0c20*/  DSETP.NEU.AND P0, PT, R4, RZ, PT ;  /* 0x000000ff0400722a */ /* 0x000fcc0003f0d000 */
[----:B------:R-:W-:Y:S02]  /*0c30*/  FSEL R14, R8, RZ, P0 ;  /* 0x000000ff080e7208 */ /* 0x000fe40000000000 */
[----:B------:R-:W-:Y:S01]  /*0c40*/  FSEL R15, R9, RZ, P0 ;  /* 0x000000ff090f7208 */ /* 0x000fe20000000000 */
[----:B0-----:R-:W-:-:S05]  /*0c50*/  VIADD R4, R6, 0xffffffff ;  /* 0xffffffff06047836 */ /* 0x001fca0000000000 */
[----:B------:R-:W-:-:S07]  /*0c60*/  LOP3.LUT R4, R4, 0x3, RZ, 0xc0, !PT ;  /* 0x0000000304047812 */ /* 0x000fce00078ec0ff */
.L_x_17:
[----:B------:R-:W-:Y:S01]  /*0c70*/  ISETP.GT.AND P0, PT, R3, R2, PT ;  /* 0x000000020300720c */ /* 0x000fe20003f04270 */
[----:B0-----:R-:W0:Y:S01]  /*0c80*/  LDC R5, c[0x0][0x390] ;  /* 0x0000e400ff057b82 */ /* 0x001e220000000800 */
[----:B------:R-:W-:Y:S11]  /*0c90*/  BSSY.RECONVERGENT B0, `(.L_x_12) ;  /* 0x0000054000007945 */ /* 0x000ff60003800200 */
[----:B-1----:R-:W1:Y:S01]  /*0ca0*/  @!P0 LDC.64 R8, c[0x0][0x3a0] ;  /* 0x0000e800ff088b82 */ /* 0x002e620000000a00 */
[----:B------:R-:W-:-:S02]  /*0cb0*/  @!P0 IMAD.MOV.U32 R7, RZ, RZ, 0x7fc00000 ;  /* 0x7fc00000ff078424 */ /* 0x000fc400078e00ff */
[----:B0-----:R-:W-:-:S04]  /*0cc0*/  IMAD R6, R3, R5, R0 ;  /* 0x0000000503067224 */ /* 0x001fc800078e0200 */
[----:B-1----:R-:W-:-:S05]  /*0cd0*/  @!P0 IMAD.WIDE R8, R6, 0x4, R8 ;  /* 0x0000000406088825 */ /* 0x002fca00078e0208 */
[----:B------:R0:W-:Y:S01]  /*0ce0*/  @!P0 STG.E desc[UR6][R8.64], R7 ;  /* 0x0000000708008986 */ /* 0x0001e2000c101906 */
[----:B------:R-:W-:Y:S05]  /*0cf0*/  @!P0 BRA `(.L_x_13) ;  /* 0x0000000400348947 */ /* 0x000fea0003800000 */
[----:B------:R-:W1:Y:S01]  /*0d00*/  LDC R10, c[0x0][0x388] ;  /* 0x0000e200ff0a7b82 */ /* 0x000e620000000800 */
[----:B0-----:R-:W-:Y:S01]  /*0d10*/  IMAD.MOV.U32 R8, RZ, RZ, RZ ;  /* 0x000000ffff087224 */ /* 0x001fe200078e00ff */
[----:B------:R-:W-:Y:S02]  /*0d20*/  CS2R R16, SRZ ;  /* 0x0000000000107805 */ /* 0x000fe4000001ff00 */
[----:B-1----:R-:W-:Y:S02]  /*0d30*/  ISETP.GE.U32.AND P0, PT, R10, 0x5, PT ;  /* 0x000000050a00780c */ /* 0x002fe40003f06070 */
[----:B------:R-:W-:-:S11]  /*0d40*/  IADD3 R7, PT, PT, R3, 0x2, -R10 ;  /* 0x0000000203077810 */ /* 0x000fd60007ffe80a */
[----:B------:R-:W-:Y:S05]  /*0d50*/  @!P0 BRA `(.L_x_14) ;  /* 0x0000000000948947 */ /* 0x000fea0003800000 */
[----:B------:R-:W0:Y:S01]  /*0d60*/  S2UR UR5, SR_CgaCtaId ;  /* 0x00000000000579c3 */ /* 0x000e220000008800 */
[----:B------:R-:W-:Y:S01]  /*0d70*/  VIADD R13, R10, 0xffffffff ;  /* 0xffffffff0a0d7836 */ /* 0x000fe20000000000 */
[----:B------:R-:W-:Y:S01]  /*0d80*/  UMOV UR4, 0x400 ;  /* 0x0000040000047882 */ /* 0x000fe20000000000 */
[----:B------:R-:W-:Y:S01]  /*0d90*/  IMAD R12, R7, R5, R0 ;  /* 0x00000005070c7224 */ /* 0x000fe200078e0200 */
[----:B------:R-:W-:Y:S01]  /*0da0*/  UIADD3 UR4, UPT, UPT, UR4, 0x10, URZ ;  /* 0x0000001004047890 */ /* 0x000fe2000fffe0ff */
[----:B------:R-:W-:Y:S02]  /*0db0*/  CS2R R16, SRZ ;  /* 0x0000000000107805 */ /* 0x000fe4000001ff00 */
[----:B------:R-:W-:-:S05]  /*0dc0*/  LOP3.LUT R13, R13, 0x7ffffffc, RZ, 0xc0, !PT ;  /* 0x7ffffffc0d0d7812 */ /* 0x000fca00078ec0ff */
[----:B------:R-:W-:Y:S01]  /*0dd0*/  IMAD.MOV R24, RZ, RZ, -R13 ;  /* 0x000000ffff187224 */ /* 0x000fe200078e0a0d */
[----:B0-----:R-:W-:-:S12]  /*0de0*/  ULEA UR4, UR5, UR4, 0x18 ;  /* 0x0000000405047291 */ /* 0x001fd8000f8ec0ff */
.L_x_15:
[----:B------:R-:W0:Y:S01]  /*0df0*/  LDC.64 R20, c[0x0][0x380] ;  /* 0x0000e000ff147b82 */ /* 0x000e220000000a00 */
[----:B------:R-:W1:Y:S01]  /*0e00*/  LDS.128 R8, [UR4] ;  /* 0x00000004ff087984 */ /* 0x000e620008000c00 */
[----:B0-----:R-:W-:-:S05]  /*0e10*/  IMAD.WIDE R20, R12, 0x4, R20 ;  /* 0x000000040c147825 */ /* 0x001fca00078e0214 */
[----:B------:R-:W2:Y:S01]  /*0e20*/  LDG.E.CONSTANT R18, desc[UR6][R20.64] ;  /* 0x0000000614127981 */ /* 0x000ea2000c1e9900 */
[----:B------:R-:W-:-:S05]  /*0e30*/  IMAD.WIDE R28, R5, 0x4, R20 ;  /* 0x00000004051c7825 */ /* 0x000fca00078e0214 */
[----:B------:R0:W3:Y:S02]  /*0e40*/  LDG.E.CONSTANT R26, desc[UR6][R28.64] ;  /* 0x000000061c1a7981 */ /* 0x0000e4000c1e9900 */
[----:B0-----:R-:W-:-:S05]  /*0e50*/  IMAD.WIDE R28, R5, 0x4, R28 ;  /* 0x00000004051c7825 */ /* 0x001fca00078e021c */
[----:B------:R-:W4:Y:S01]  /*0e60*/  LDG.E.CONSTANT R27, desc[UR6][R28.64] ;  /* 0x000000061c1b7981 */ /* 0x000f22000c1e9900 */
[----:B------:R-:W-:-:S05]  /*0e70*/  IMAD.WIDE R22, R5, 0x4, R28 ;  /* 0x0000000405167825 */ /* 0x000fca00078e021c */
[----:B------:R0:W5:Y:S01]  /*0e80*/  LDG.E.CONSTANT R25, desc[UR6][R22.64] ;  /* 0x0000000616197981 */ /* 0x000162000c1e9900 */
[----:B-1----:R-:W-:Y:S01]  /*0e90*/  F2F.F64.F32 R20, R8 ;  /* 0x0000000800147310 */ /* 0x002fe20000201800 */
[----:B------:R-:W-:Y:S01]  /*0ea0*/  VIADD R24, R24, 0x4 ;  /* 0x0000000418187836 */ /* 0x000fe20000000000 */
[----:B------:R-:W-:Y:S01]  /*0eb0*/  UIADD3 UR4, UPT, UPT, UR4, 0x10, URZ ;  /* 0x0000001004047890 */ /* 0x000fe2000fffe0ff */
[----:B------:R-:W-:-:S03]  /*0ec0*/  IMAD R12, R5, 0x4, R12 ;  /* 0x00000004050c7824 */ /* 0x000fc600078e020c */
[----:B------:R-:W-:Y:S02]  /*0ed0*/  ISETP.NE.AND P0, PT, R24, RZ, PT ;  /* 0x000000ff1800720c */ /* 0x000fe40003f05270 */
[----:B0-----:R-:W-:Y:S08]  /*0ee0*/  F2F.F64.F32 R22, R9 ;  /* 0x0000000900167310 */ /* 0x001ff00000201800 */
[----:B--2---:R-:W0:Y:S08]  /*0ef0*/  F2F.F64.F32 R18, R18 ;  /* 0x0000001200127310 */ /* 0x004e300000201800 */
[----:B---3--:R-:W1:Y:S01]  /*0f00*/  F2F.F64.F32 R28, R26 ;  /* 0x0000001a001c7310 */ /* 0x008e620000201800 */
[----:B0-----:R-:W-:-:S07]  /*0f10*/  DFMA R18, R18, R20, R16 ;  /* 0x000000141212722b */ /* 0x001fce0000000010 */
[----:B------:R-:W-:Y:S01]  /*0f20*/  F2F.F64.F32 R16, R10 ;  /* 0x0000000a00107310 */ /* 0x000fe20000201800 */
[----:B-1----:R-:W-:-:S07]  /*0f30*/  DFMA R18, R28, R22, R18 ;  /* 0x000000161c12722b */ /* 0x002fce0000000012 */
[----:B----4-:R-:W0:Y:S08]  /*0f40*/  F2F.F64.F32 R26, R27 ;  /* 0x0000001b001a7310 */ /* 0x010e300000201800 */
[----:B------:R-:W-:Y:S01]  /*0f50*/  F2F.F64.F32 R20, R11 ;  /* 0x0000000b00147310 */ /* 0x000fe20000201800 */
[----:B0-----:R-:W-:-:S07]  /*0f60*/  DFMA R16, R26, R16, R18 ;  /* 0x000000101a10722b */ /* 0x001fce0000000012 */
[----:B-----5:R-:W0:Y:S02]  /*0f70*/  F2F.F64.F32 R22, R25 ;  /* 0x0000001900167310 */ /* 0x020e240000201800 */
[----:B0-----:R-:W-:Y:S01]  /*0f80*/  DFMA R16, R22, R20, R16 ;  /* 0x000000141610722b */ /* 0x001fe20000000010 */
[----:B------:R-:W-:Y:S10]  /*0f90*/  @P0 BRA `(.L_x_15) ;  /* 0xfffffffc00940947 */ /* 0x000ff4000383ffff */
[----:B------:R-:W-:-:S07]  /*0fa0*/  IMAD.MOV.U32 R8, RZ, RZ, R13 ;  /* 0x000000ffff087224 */ /* 0x000fce00078e000d */
.L_x_14:
[----:B------:R-:W0:Y:S01]  /*0fb0*/  LDC.64 R12, c[0x0][0x3a0] ;  /* 0x0000e800ff0c7b82 */ /* 0x000e220000000a00 */
[----:B------:R-:W-:-:S13]  /*0fc0*/  ISETP.NE.AND P0, PT, R4, RZ, PT ;  /* 0x000000ff0400720c */ /* 0x000fda0003f05270 */
[----:B------:R-:W-:Y:S05]  /*0fd0*/  @!P0 BRA `(.L_x_16) ;  /* 0x00000000006c8947 */ /* 0x000fea0003800000 */
[----:B------:R-:W1:Y:S01]  /*0fe0*/  LDC.64 R18, c[0x0][0x380] ;  /* 0x0000e000ff127b82 */ /* 0x000e620000000a00 */
[----:B------:R-:W-:-:S04]  /*0ff0*/  IMAD.IADD R7, R7, 0x1, R8 ;  /* 0x0000000107077824 */ /* 0x000fc800078e0208 */
[----:B------:R-:W-:-:S04]  /*1000*/  IMAD R7, R7, R5, R0 ;  /* 0x0000000507077224 */ /* 0x000fc800078e0200 */
[----:B-1----:R-:W-:-:S05]  /*1010*/  IMAD.WIDE R18, R7, 0x4, R18 ;  /* 0x0000000407127825 */ /* 0x002fca00078e0212 */
[----:B------:R-:W2:Y:S01]  /*1020*/  LDG.E.CONSTANT R20, desc[UR6][R18.64] ;  /* 0x0000000612147981 */ /* 0x000ea2000c1e9900 */
[----:B------:R-:W-:Y:S02]  /*1030*/  MOV R7, 0x400 ;  /* 0x0000040000077802 */ /* 0x000fe40000000f00 */
[----:B------:R-:W-:Y:S01]  /*1040*/  ISETP.NE.AND P0, PT, R4, 0x1, PT ;  /* 0x000000010400780c */ /* 0x000fe20003f05270 */
[----:B------:R-:W1:Y:S02]  /*1050*/  S2R R10, SR_CgaCtaId ;  /* 0x00000000000a7919 */ /* 0x000e640000008800 */
[----:B------:R-:W-:-:S05]  /*1060*/  VIADD R7, R7, 0x10 ;  /* 0x0000001007077836 */ /* 0x000fca0000000000 */
[----:B-1----:R-:W-:-:S05]  /*1070*/  LEA R7, R10, R7, 0x18 ;  /* 0x000000070a077211 */ /* 0x002fca00078ec0ff */
[----:B------:R-:W-:-:S06]  /*1080*/  IMAD R8, R8, 0x4, R7 ;  /* 0x0000000408087824 */ /* 0x000fcc00078e0207 */
[----:B------:R-:W1:Y:S02]  /*1090*/  LDS.128 R8, [R8] ;  /* 0x0000000008087984 */ /* 0x000e640000000c00 */
[----:B-1----:R-:W-:Y:S08]  /*10a0*/  F2F.F64.F32 R22, R8 ;  /* 0x0000000800167310 */ /* 0x002ff00000201800 */
[----:B--2---:R-:W1:Y:S02]  /*10b0*/  F2F.F64.F32 R20, R20 ;  /* 0x0000001400147310 */ /* 0x004e640000201800 */
[----:B-1----:R-:W-:Y:S01]  /*10c0*/  DFMA R16, R20, R22, R16 ;  /* 0x000000161410722b */ /* 0x002fe20000000010 */
[----:B------:R-:W-:Y:S10]  /*10d0*/  @!P0 BRA `(.L_x_16) ;  /* 0x00000000002c8947 */ /* 0x000ff40003800000 */
[----:B------:R-:W-:Y:S01]  /*10e0*/  ISETP.NE.AND P0, PT, R4, 0x2, PT ;  /* 0x000000020400780c */ /* 0x000fe20003f05270 */
[----:B------:R-:W-:-:S05]  /*10f0*/  IMAD.WIDE R24, R5, 0x4, R18 ;  /* 0x0000000405187825 */ /* 0x000fca00078e0212 */
[----:B------:R-:W2:Y:S07]  /*1100*/  LDG.E.CONSTANT R18, desc[UR6][R24.64] ;  /* 0x0000000618127981 */ /* 0x000eae000c1e9900 */
[----:B------:R-:W-:-:S06]  /*1110*/  @P0 IMAD.WIDE R20, R5, 0x4, R24 ;  /* 0x0000000405140825 */ /* 0x000fcc00078e0218 */
[----:B------:R-:W3:Y:S01]  /*1120*/  @P0 LDG.E.CONSTANT R20, desc[UR6][R20.64] ;  /* 0x0000000614140981 */ /* 0x000ee2000c1e9900 */
[----:B------:R-:W-:Y:S08]  /*1130*/  F2F.F64.F32 R8, R9 ;  /* 0x0000000900087310 */ /* 0x000ff00000201800 */
[----:B------:R-:W-:Y:S08]  /*1140*/  @P0 F2F.F64.F32 R10, R10 ;  /* 0x0000000a000a0310 */ /* 0x000ff00000201800 */
[----:B--2---:R-:W1:Y:S08]  /*1150*/  F2F.F64.F32 R18, R18 ;  /* 0x0000001200127310 */ /* 0x004e700000201800 */
[----:B---3--:R-:W2:Y:S01]  /*1160*/  @P0 F2F.F64.F32 R22, R20 ;  /* 0x0000001400160310 */ /* 0x008ea20000201800 */
[----:B-1----:R-:W-:-:S08]  /*1170*/  DFMA R16, R18, R8, R16 ;  /* 0x000000081210722b */ /* 0x002fd00000000010 */
[----:B--2---:R-:W-:-:S11]  /*1180*/  @P0 DFMA R16, R22, R10, R16 ;  /* 0x0000000a1610022b */ /* 0x004fd60000000010 */
.L_x_16:
[----:B------:R-:W-:Y:S01]  /*1190*/  DMUL R16, R16, R14 ;  /* 0x0000000e10107228 */ /* 0x000fe20000000000 */
[----:B0-----:R-:W-:-:S09]  /*11a0*/  IMAD.WIDE R12, R6, 0x4, R12 ;  /* 0x00000004060c7825 */ /* 0x001fd200078e020c */
[----:B------:R-:W0:Y:S02]  /*11b0*/  F2F.F32.F64 R17, R16 ;  /* 0x0000001000117310 */ /* 0x000e240000301000 */
[----:B0-----:R1:W-:Y:S02]  /*11c0*/  STG.E desc[UR6][R12.64], R17 ;  /* 0x000000110c007986 */ /* 0x0013e4000c101906 */
.L_x_13:
[----:B------:R-:W-:Y:S05]  /*11d0*/  BSYNC.RECONVERGENT B0 ;  /* 0x0000000000007941 */ /* 0x000fea0003800200 */
.L_x_12:
[----:B------:R-:W2:Y:S01]  /*11e0*/  LDCU UR4, c[0x0][0x370] ;  /* 0x00006e00ff0477ac */ /* 0x000ea20008000800 */
[----:B------:R-:W2:Y:S01]  /*11f0*/  LDC R6, c[0x0][0x360] ;  /* 0x0000d800ff067b82 */ /* 0x000ea20000000800 */
[----:B------:R-:W3:Y:S01]  /*1200*/  LDCU UR5, c[0x0][0x394] ;  /* 0x00007280ff0577ac */ /* 0x000ee20008000800 */
[----:B--2---:R-:W-:-:S05]  /*1210*/  IMAD R3, R6, UR4, R3 ;  /* 0x0000000406037c24 */ /* 0x004fca000f8e0203 */
[----:B---3--:R-:W-:-:S13]  /*1220*/  ISETP.GE.AND P0, PT, R3, UR5, PT ;  /* 0x0000000503007c0c */ /* 0x008fda000bf06270 */
[----:B------:R-:W-:Y:S05]  /*1230*/  @!P0 BRA `(.L_x_17) ;  /* 0xfffffff8008c8947 */ /* 0x000fea000383ffff */
[----:B------:R-:W-:Y:S05]  /*1240*/  EXIT ;  /* 0x000000000000794d */ /* 0x000fea0003800000 */
        .weak           $__internal_0_$__cuda_sm20_dblrcp_rn_slowpath_v3
        .type           $__internal_0_$__cuda_sm20_dblrcp_rn_slowpath_v3,@function
        .size           $__internal_0_$__cuda_sm20_dblrcp_rn_slowpath_v3,(.L_x_44 - $__internal_0_$__cuda_sm20_dblrcp_rn_slowpath_v3)
$__internal_0_$__cuda_sm20_dblrcp_rn_slowpath_v3:
[----:B------:R-:W-:-:S14]  /*1250*/  DSETP.GTU.AND P0, PT, |R4|, +INF , PT ;  /* 0x7ff000000400742a */ /* 0x000fdc0003f0c200 */
[----:B------:R-:W-:Y:S05]  /*1260*/  @P0 BRA `(.L_x_18) ;  /* 0x0000000000800947 */ /* 0x000fea0003800000 */
[----:B------:R-:W-:-:S05]  /*1270*/  LOP3.LUT R10, R5, 0x7fffffff, RZ, 0xc0, !PT ;  /* 0x7fffffff050a7812 */ /* 0x000fca00078ec0ff */
[----:B------:R-:W-:-:S05]  /*1280*/  VIADD R8, R10, 0xffffffff ;  /* 0xffffffff0a087836 */ /* 0x000fca0000000000 */
[----:B------:R-:W-:-:S13]  /*1290*/  ISETP.GE.U32.AND P0, PT, R8, 0x7fefffff, PT ;  /* 0x7fefffff0800780c */ /* 0x000fda0003f06070 */
[----:B------:R-:W-:Y:S01]  /*12a0*/  @P0 LOP3.LUT R9, R5, 0x7ff00000, RZ, 0x3c, !PT ;  /* 0x7ff0000005090812 */ /* 0x000fe200078e3cff */
[----:B------:R-:W-:Y:S01]  /*12b0*/  @P0 IMAD.MOV.U32 R8, RZ, RZ, RZ ;  /* 0x000000ffff080224 */ /* 0x000fe200078e00ff */
[----:B------:R-:W-:Y:S06]  /*12c0*/  @P0 BRA `(.L_x_19) ;  /* 0x0000000000700947 */ /* 0x000fec0003800000 */
[----:B------:R-:W-:-:S13]  /*12d0*/  ISETP.GE.U32.AND P0, PT, R10, 0x1000001, PT ;  /* 0x010000010a00780c */ /* 0x000fda0003f06070 */
[----:B------:R-:W-:Y:S05]  /*12e0*/  @!P0 BRA `(.L_x_20) ;  /* 0x0000000000388947 */ /* 0x000fea0003800000 */
[----:B------:R-:W-:Y:S02]  /*12f0*/  VIADD R9, R5, 0xc0200000 ;  /* 0xc020000005097836 */ /* 0x000fe40000000000 */
[----:B------:R-:W-:Y:S02]  /*1300*/  IMAD.MOV.U32 R8, RZ, RZ, R4 ;  /* 0x000000ffff087224 */ /* 0x000fe400078e0004 */
[----:B------:R-:W0:Y:S01]  /*1310*/  MUFU.RCP64H R11, R9 ;  /* 0x00000009000b7308 */ /* 0x000e220000001800 */
[----:B------:R-:W-:-:S06]  /*1320*/  IMAD.MOV.U32 R10, RZ, RZ, R7 ;  /* 0x000000ffff0a7224 */ /* 0x000fcc00078e0007 */
[----:B0-----:R-:W-:-:S08]  /*1330*/  DFMA R12, -R8, R10, 1 ;  /* 0x3ff00000080c742b */ /* 0x001fd0000000010a */
[----:B------:R-:W-:-:S08]  /*1340*/  DFMA R12, R12, R12, R12 ;  /* 0x0000000c0c0c722b */ /* 0x000fd0000000000c */
[----:B------:R-:W-:-:S08]  /*1350*/  DFMA R12, R10, R12, R10 ;  /* 0x0000000c0a0c722b */ /* 0x000fd0000000000a */
[----:B------:R-:W-:-:S08]  /*1360*/  DFMA R10, -R8, R12, 1 ;  /* 0x3ff00000080a742b */ /* 0x000fd0000000010c */
[----:B------:R-:W-:-:S08]  /*1370*/  DFMA R10, R12, R10, R12 ;  /* 0x0000000a0c0a722b */ /* 0x000fd0000000000c */
[----:B------:R-:W-:-:S08]  /*1380*/  DMUL R10, R10, 2.2250738585072013831e-308 ;  /* 0x001000000a0a7828 */ /* 0x000fd00000000000 */
[----:B------:R-:W-:-:S08]  /*1390*/  DFMA R12, -R4, R10, 1 ;  /* 0x3ff00000040c742b */ /* 0x000fd0000000010a */
[----:B------:R-:W-:-:S08]  /*13a0*/  DFMA R12, R12, R12, R12 ;  /* 0x0000000c0c0c722b */ /* 0x000fd0000000000c */
[----:B------:R-:W-:Y:S01]  /*13b0*/  DFMA R8, R10, R12, R10 ;  /* 0x0000000c0a08722b */ /* 0x000fe2000000000a */
[----:B------:R-:W-:Y:S10]  /*13c0*/  BRA `(.L_x_19) ;  /* 0x0000000000307947 */ /* 0x000ff40003800000 */
.L_x_20:
[----:B------:R-:W-:Y:S01]  /*13d0*/  DMUL R10, R4, 8.11296384146066816958e+31 ;  /* 0x46900000040a7828 */ /* 0x000fe20000000000 */
[----:B------:R-:W-:-:S05]  /*13e0*/  IMAD.MOV.U32 R8, RZ, RZ, R7 ;  /* 0x000000ffff087224 */ /* 0x000fca00078e0007 */
[----:B------:R-:W0:Y:S02]  /*13f0*/  MUFU.RCP64H R9, R11 ;  /* 0x0000000b00097308 */ /* 0x000e240000001800 */
[----:B0-----:R-:W-:-:S08]  /*1400*/  DFMA R12, -R10, R8, 1 ;  /* 0x3ff000000a0c742b */ /* 0x001fd00000000108 */
[----:B------:R-:W-:-:S08]  /*1410*/  DFMA R12, R12, R12, R12 ;  /* 0x0000000c0c0c722b */ /* 0x000fd0000000000c */
[----:B------:R-:W-:-:S08]  /*1420*/  DFMA R12, R8, R12, R8 ;  /* 0x0000000c080c722b */ /* 0x000fd00000000008 */
[----:B------:R-:W-:-:S08]  /*1430*/  DFMA R8, -R10, R12, 1 ;  /* 0x3ff000000a08742b */ /* 0x000fd0000000010c */
[----:B------:R-:W-:-:S08]  /*1440*/  DFMA R8, R12, R8, R12 ;  /* 0x000000080c08722b */ /* 0x000fd0000000000c */
[----:B------:R-:W-:Y:S01]  /*1450*/  DMUL R8, R8, 8.11296384146066816958e+31 ;  /* 0x4690000008087828 */ /* 0x000fe20000000000 */
[----:B------:R-:W-:Y:S10]  /*1460*/  BRA `(.L_x_19) ;  /* 0x0000000000087947 */ /* 0x000ff40003800000 */
.L_x_18:
[----:B------:R-:W-:Y:S01]  /*1470*/  LOP3.LUT R9, R5, 0x80000, RZ, 0xfc, !PT ;  /* 0x0008000005097812 */ /* 0x000fe200078efcff */
[----:B------:R-:W-:-:S07]  /*1480*/  IMAD.MOV.U32 R8, RZ, RZ, R4 ;  /* 0x000000ffff087224 */ /* 0x000fce00078e0004 */
.L_x_19:
[----:B------:R-:W-:-:S04]  /*1490*/  IMAD.MOV.U32 R7, RZ, RZ, 0x0 ;  /* 0x00000000ff077424 */ /* 0x000fc800078e00ff */
[----:B------:R-:W-:Y:S05]  /*14a0*/  RET.REL.NODEC R6 `(epma_many_series_one_param_time_major_f32) ;  /* 0xffffffe806d47950 */ /* 0x000fea0003c3ffff */
.L_x_21:
[----:B------:R-:W-:-:S00]  /*14b0*/  BRA `(.L_x_21) ;  /* 0xfffffffc00fc7947 */ /* 0x000fc0000383ffff */
[----:B------:R-:W-:-:S00]  /*14c0*/  NOP ;  /* 0x0000000000007918 */ /* 0x000fc00000000000 */
        /* <DEDUP_REMOVED lines=11> */
.L_x_44:


//--------------------- .text.epma_batch_f32      --------------------------
	.section	.text.epma_batch_f32,"ax",@progbits
	.align	128
        .global         epma_batch_f32
        .type           epma_batch_f32,@function
        .size           epma_batch_f32,(.L_x_45 - epma_batch_f32)
        .other          epma_batch_f32,@"STO_CUDA_ENTRY STV_DEFAULT"
epma_batch_f32:
.text.epma_batch_f32:
[----:B------:R-:W-:Y:S01]  /*0000*/  LDC R1, c[0x0][0x37c] ;  /* 0x0000df00ff017b82 */ /* 0x000fe20000000800 */
[----:B------:R-:W0:Y:S01]  /*0010*/  S2R R0, SR_CTAID.Y ;  /* 0x0000000000007919 */ /* 0x000e220000002600 */
[----:B------:R-:W0:Y:S02]  /*0020*/  LDCU UR4, c[0x0][0x39c] ;  /* 0x00007380ff0477ac */ /* 0x000e240008000800 */
[----:B0-----:R-:W-:-:S13]  /*0030*/  ISETP.GE.AND P0, PT, R0, UR4, PT ;  /* 0x0000000400007c0c */ /* 0x001fda000bf06270 */
[----:B------:R-:W-:Y:S05]  /*0040*/  @P0 EXIT ;  /* 0x000000000000094d */ /* 0x000fea0003800000 */
[----:B------:R-:W0:Y:S01]  /*0050*/  LDC.64 R2, c[0x0][0x388] ;  /* 0x0000e200ff027b82 */ /* 0x000e220000000a00 */
[----:B------:R-:W1:Y:S01]  /*0060*/  LDCU.64 UR8, c[0x0][0x358] ;  /* 0x00006b00ff0877ac */ /* 0x000e620008000a00 */
[----:B0-----:R-:W-:-:S06]  /*0070*/  IMAD.WIDE.U32 R2, R0, 0x4, R2 ;  /* 0x0000000400027825 */ /* 0x001fcc00078e0002 */
[----:B-1----:R-:W2:Y:S02]  /*0080*/  LDG.E.CONSTANT R2, desc[UR8][R2.64] ;  /* 0x0000000802027981 */ /* 0x002ea4000c1e9900 */
[----:B--2---:R-:W-:-:S13]  /*0090*/  ISETP.GE.AND P0, PT, R2, 0x2, PT ;  /* 0x000000020200780c */ /* 0x004fda0003f06270 */
[----:B------:R-:W-:Y:S05]  /*00a0*/  @!P0 EXIT ;  /* 0x000000000000894d */ /* 0x000fea0003800000 */
[----:B------:R-:W0:Y:S02]  /*00b0*/  LDC.64 R6, c[0x0][0x390] ;  /* 0x0000e400ff067b82 */ /* 0x000e240000000a00 */
[----:B0-----:R-:W-:-:S06]  /*00c0*/  IMAD.WIDE.U32 R6, R0, 0x4, R6 ;  /* 0x0000000400067825 */ /* 0x001fcc00078e0006 */
[----:B------:R0:W5:Y:S01]  /*00d0*/  LDG.E.CONSTANT R7, desc[UR8][R6.64] ;  /* 0x0000000806077981 */ /* 0x000162000c1e9900 */
[----:B------:R-:W-:Y:S01]  /*00e0*/  VIADD R4, R2, 0xffffffff ;  /* 0xffffffff02047836 */ /* 0x000fe20000000000 */
[----:B------:R-:W-:Y:S01]  /*00f0*/  BSSY.RECONVERGENT B0, `(.L_x_22) ;  /* 0x0000011000007945 */ /* 0x000fe20003800200 */
[----:B------:R-:W1:Y:S03]  /*0100*/  S2R R3, SR_TID.X ;  /* 0x0000000000037919 */ /* 0x000e660000002100 */
[----:B-1----:R-:W-:-:S13]  /*0110*/  ISETP.GE.U32.AND P0, PT, R3, R4, PT ;  /* 0x000000040300720c */ /* 0x002fda0003f06070 */
[----:B0-----:R-:W-:Y:S05]  /*0120*/  @P0 BRA `(.L_x_23) ;  /* 0x0000000000340947 */ /* 0x001fea0003800000 */
[----:B------:R-:W0:Y:S01]  /*0130*/  S2R R8, SR_CgaCtaId ;  /* 0x0000000000087919 */ /* 0x000e220000008800 */
[----:B------:R-:W1:Y:S01]  /*0140*/  LDC R11, c[0x0][0x360] ;  /* 0x0000d800ff0b7b82 */ /* 0x000e620000000800 */
[----:B------:R-:W-:Y:S01]  /*0150*/  MOV R5, 0x400 ;  /* 0x0000040000057802 */ /* 0x000fe20000000f00 */
[----:B------:R-:W-:-:S04]  /*0160*/  IMAD.MOV.U32 R6, RZ, RZ, R3 ;  /* 0x000000ffff067224 */ /* 0x000fc800078e0003 */
[----:B------:R-:W-:-:S05]  /*0170*/  VIADD R5, R5, 0x10 ;  /* 0x0000001005057836 */ /* 0x000fca0000000000 */
[----:B0-----:R-:W-:-:S07]  /*0180*/  LEA R5, R8, R5, 0x18 ;  /* 0x0000000508057211 */ /* 0x001fce00078ec0ff */
.L_x_24:
[C---:B-----5:R-:W-:Y:S01]  /*0190*/  IADD3 R8, PT, PT, R6.reuse, 0x2, -R7 ;  /* 0x0000000206087810 */ /* 0x060fe20007ffe807 */
[----:B------:R-:W-:Y:S02]  /*01a0*/  IMAD R9, R6, 0x4, R5 ;  /* 0x0000000406097824 */ /* 0x000fe400078e0205 */
[----:B-1----:R-:W-:Y:S01]  /*01b0*/  IMAD.IADD R6, R11, 0x1, R6 ;  /* 0x000000010b067824 */ /* 0x002fe200078e0206 */
[----:B------:R-:W-:-:S04]  /*01c0*/  I2FP.F32.S32 R8, R8 ;  /* 0x0000000800087245 */ /* 0x000fc80000201400 */
[----:B------:R-:W-:Y:S01]  /*01d0*/  ISETP.GE.AND P0, PT, R6, R4, PT ;  /* 0x000000040600720c */ /* 0x000fe20003f06270 */
[----:B------:R0:W-:-:S12]  /*01e0*/  STS [R9], R8 ;  /* 0x0000000809007388 */ /* 0x0001d80000000800 */
[----:B0-----:R-:W-:Y:S05]  /*01f0*/  @!P0 BRA `(.L_x_24) ;  /* 0xfffffffc00e48947 */ /* 0x001fea000383ffff */
.L_x_23:
[----:B------:R-:W-:Y:S05]  /*0200*/  BSYNC.RECONVERGENT B0 ;  /* 0x0000000000007941 */ /* 0x000fea0003800200 */
.L_x_22:
        /* <DEDUP_REMOVED lines=17> */
.L_x_28:
        /* <DEDUP_REMOVED lines=28> */
[----:B-1----:R-:W-:Y:S02]  /*04e0*/  F2F.F64.F32 R10, R16 ;  /* 0x00000010000a7310 */ /* 0x002fe40000201800 */
[----:B0-----:R-:W-:-:S06]  /*04f0*/  DADD R8, R20, R8 ;  /* 0x0000000014087229 */ /* 0x001fcc0000000008 */
[----:B------:R-:W0:Y:S08]  /*0500*/  F2F.F64.F32 R22, R15 ;  /* 0x0000000f00167310 */ /* 0x000e300000201800 */
[----:B------:R-:W1:Y:S01]  /*0510*/  F2F.F64.F32 R20, R17 ;  /* 0x0000001100147310 */ /* 0x000e620000201800 */
[----:B0-----:R-:W-:-:S07]  /*0520*/  DADD R8, R8, R22 ;  /* 0x0000000008087229 */ /* 0x001fce0000000016 */
[----:B------:R-:W-:Y:S01]  /*0530*/  F2F.F64.F32 R12, R19 ;  /* 0x00000013000c7310 */ /* 0x000fe20000201800 */
[----:B------:R-:W-:-:S07]  /*0540*/  DADD R8, R8, R10 ;  /* 0x0000000008087229 */ /* 0x000fce000000000a */
[----:B------:R-:W0:Y:S01]  /*0550*/  F2F.F64.F32 R10, R18 ;  /* 0x00000012000a7310 */ /* 0x000e220000201800 */
[----:B-1----:R-:W-:-:S08]  /*0560*/  DADD R8, R8, R20 ;  /* 0x0000000008087229 */ /* 0x002fd00000000014 */
[----:B0-----:R-:W-:-:S08]  /*0570*/  DADD R8, R8, R10 ;  /* 0x0000000008087229 */ /* 0x001fd0000000000a */
[----:B------:R-:W-:Y:S01]  /*0580*/  DADD R14, R8, R12 ;  /* 0x00000000080e7229 */ /* 0x000fe2000000000c */
[----:B------:R-:W-:Y:S10]  /*0590*/  @P1 BRA `(.L_x_28) ;  /* 0xfffffffc00601947 */ /* 0x000ff4000383ffff */
.L_x_27:
        /* <DEDUP_REMOVED lines=16> */
[----:B------:R-:W4:Y:S04]  /*06a0*/  LDS R12, [R18+0x14] ;  /* 0x00001400120c7984 */ /* 0x000f280000000800 */
[----:B------:R-:W4:Y:S04]  /*06b0*/  LDS R5, [R18+0x18] ;  /* 0x0000180012057984 */ /* 0x000f280000000800 */
[----:B------:R-:W4:Y:S01]  /*06c0*/  LDS R13, [R18+0x1c] ;  /* 0x00001c00120d7984 */ /* 0x000f220000000800 */
        /* <DEDUP_REMOVED lines=9> */
[----:B------:R-:W1:Y:S01]  /*0760*/  F2F.F64.F32 R14, R12 ;  /* 0x0000000c000e7310 */ /* 0x000e620000201800 */
[----:B0-----:R-:W-:-:S07]  /*0770*/  DADD R8, R8, R10 ;  /* 0x0000000008087229 */ /* 0x001fce000000000a */
[----:B------:R-:W0:Y:S01]  /*0780*/  F2F.F64.F32 R10, R5 ;  /* 0x00000005000a7310 */ /* 0x000e220000201800 */
[----:B-1----:R-:W-:-:S07]  /*0790*/  DADD R8, R8, R14 ;  /* 0x0000000008087229 */ /* 0x002fce000000000e */
[----:B------:R-:W1:Y:S01]  /*07a0*/  F2F.F64.F32 R14, R13 ;  /* 0x0000000d000e7310 */ /* 0x000e620000201800 */
[----:B0-----:R-:W-:-:S08]  /*07b0*/  DADD R8, R8, R10 ;  /* 0x0000000008087229 */ /* 0x001fd0000000000a */
[----:B-1----:R-:W-:-:S11]  /*07c0*/  DADD R14, R8, R14 ;  /* 0x00000000080e7229 */ /* 0x002fd6000000000e */
.L_x_30:
        /* <DEDUP_REMOVED lines=23> */
.L_x_31:
[----:B------:R-:W-:Y:S05]  /*0940*/  @!P1 BRA `(.L_x_29) ;  /* 0x0000000000349947 */ /* 0x000fea0003800000 */
[----:B------:R-:W0:Y:S01]  /*0950*/  S2R R8, SR_CgaCtaId ;  /* 0x0000000000087919 */ /* 0x000e220000008800 */
[----:B------:R-:W-:Y:S01]  /*0960*/  MOV R5, 0x400 ;  /* 0x0000040000057802 */ /* 0x000fe20000000f00 */
[----:B------:R-:W-:-:S04]  /*0970*/  UMOV UR4, URZ ;  /* 0x000000ff00047c82 */ /* 0x000fc80008000000 */
[----:B------:R-:W-:-:S05]  /*0980*/  VIADD R5, R5, 0x10 ;  /* 0x0000001005057836 */ /* 0x000fca0000000000 */
[----:B0-----:R-:W-:-:S07]  /*0990*/  LEA R11, R8, R5, 0x18 ;  /* 0x00000005080b7211 */ /* 0x001fce00078ec0ff */
.L_x_32:
[C---:B------:R-:W-:Y:S01]  /*09a0*/  IMAD R5, R6.reuse, 0x4, R11 ;  /* 0x0000000406057824 */ /* 0x040fe200078e020b */
[----:B------:R-:W-:Y:S01]  /*09b0*/  UIADD3 UR4, UPT, UPT, UR4, 0x1, URZ ;  /* 0x0000000104047890 */ /* 0x000fe2000fffe0ff */
[----:B------:R-:W-:-:S04]  /*09c0*/  VIADD R6, R6, 0x1 ;  /* 0x0000000106067836 */ /* 0x000fc80000000000 */
[----:B------:R-:W0:Y:S01]  /*09d0*/  LDS R5, [R5] ;  /* 0x0000000005057984 */ /* 0x000e220000000800 */
[----:B------:R-:W-:Y:S01]  /*09e0*/  ISETP.NE.AND P0, PT, R4, UR4, PT ;  /* 0x0000000404007c0c */ /* 0x000fe2000bf05270 */
[----:B0-----:R-:W0:Y:S02]  /*09f0*/  F2F.F64.F32 R8, R5 ;  /* 0x0000000500087310 */ /* 0x001e240000201800 */
[----:B0-----:R-:W-:-:S10]  /*0a00*/  DADD R14, R8, R14 ;  /* 0x00000000080e7229 */ /* 0x001fd4000000000e */
[----:B------:R-:W-:Y:S05]  /*0a10*/  @P0 BRA `(.L_x_32) ;  /* 0xfffffffc00e00947 */ /* 0x000fea000383ffff */
.L_x_29:
[----:B------:R-:W0:Y:S01]  /*0a20*/  S2UR UR5, SR_CgaCtaId ;  /* 0x00000000000579c3 */ /* 0x000e220000008800 */
[----:B------:R-:W-:Y:S02]  /*0a30*/  UMOV UR4, 0x400 ;  /* 0x0000040000047882 */ /* 0x000fe40000000000 */
[----:B0-----:R-:W-:-:S09]  /*0a40*/  ULEA UR4, UR5, UR4, 0x18 ;  /* 0x0000000405047291 */ /* 0x001fd2000f8ec0ff */
[----:B------:R0:W-:Y:S03]  /*0a50*/  STS.64 [UR4], R14 ;  /* 0x0000000eff007988 */ /* 0x0001e60008000a04 */
.L_x_26:
[----:B------:R-:W-:Y:S05]  /*0a60*/  BSYNC.RECONVERGENT B0 ;  /* 0x0000000000007941 */ /* 0x000fea0003800200 */
.L_x_25:
[----:B------:R-:W1:Y:S01]  /*0a70*/  S2UR UR4, SR_CTAID.X ;  /* 0x00000000000479c3 */ /* 0x000e620000002500 */
[----:B------:R-:W2:Y:S07]  /*0a80*/  LDCU UR5, c[0x0][0x398] ;  /* 0x00007300ff0577ac */ /* 0x000eae0008000800 */
[----:B------:R-:W1:Y:S02]  /*0a90*/  LDC R6, c[0x0][0x360] ;  /* 0x0000d800ff067b82 */ /* 0x000e640000000800 */
[----:B-1----:R-:W-:-:S06]  /*0aa0*/  IMAD R3, R6, UR4, R3 ;  /* 0x0000000406037c24 */ /* 0x002fcc000f8e0203 */
[----:B------:R-:W-:Y:S01]  /*0ab0*/  BAR.SYNC.DEFER_BLOCKING 0x0 ;  /* 0x0000000000007b1d */ /* 0x000fe20000010000 */
[----:B--2---:R-:W-:-:S13]  /*0ac0*/  ISETP.GE.AND P0, PT, R3, UR5, PT ;  /* 0x0000000503007c0c */ /* 0x004fda000bf06270 */
[----:B------:R-:W-:Y:S05]  /*0ad0*/  @P0 EXIT ;  /* 0x000000000000094d */ /* 0x000fea0003800000 */
[----:B------:R-:W1:Y:S01]  /*0ae0*/  S2UR UR5, SR_CgaCtaId ;  /* 0x00000000000579c3 */ /* 0x000e620000008800 */
[----:B------:R-:W-:Y:S02]  /*0af0*/  UMOV UR4, 0x400 ;  /* 0x0000040000047882 */ /* 0x000fe40000000000 */
[----:B-1----:R-:W-:-:S09]  /*0b00*/  ULEA UR4, UR5, UR4, 0x18 ;  /* 0x0000000405047291 */ /* 0x002fd2000f8ec0ff */
[----:B------:R-:W1:Y:S02]  /*0b10*/  LDS.64 R8, [UR4] ;  /* 0x00000004ff087984 */ /* 0x000e640008000a00 */
[----:B------:R-:W2:Y:S01]  /*0b20*/  LDCU UR4, c[0x0][0x370] ;  /* 0x00006e00ff0477ac */ /* 0x000ea20008000800 */
[----:B-1----:R-:W1:Y:S01]  /*0b30*/  MUFU.RCP64H R5, R9 ;  /* 0x0000000900057308 */ /* 0x002e620000001800 */
[----:B------:R-:W-:-:S05]  /*0b40*/  VIADD R4, R9, 0x300402 ;  /* 0x0030040209047836 */ /* 0x000fca0000000000 */
[----:B------:R-:W-:Y:S01]  /*0b50*/  FSETP.GEU.AND P0, PT, |R4|, 5.8789094863358348022e-39, PT ;  /* 0x004004020400780b */ /* 0x000fe20003f0e200 */
[----:B-1----:R-:W-:-:S08]  /*0b60*/  DFMA R10, -R8, R4, 1 ;  /* 0x3ff00000080a742b */ /* 0x002fd00000000104 */
[----:B------:R-:W-:-:S08]  /*0b70*/  DFMA R10, R10, R10, R10 ;  /* 0x0000000a0a0a722b */ /* 0x000fd0000000000a */
[----:B------:R-:W-:Y:S01]  /*0b80*/  DFMA R10, R4, R10, R4 ;  /* 0x0000000a040a722b */ /* 0x000fe20000000004 */
[----:B--2---:R-:W-:-:S07]  /*0b90*/  IMAD R4, R6, UR4, RZ ;  /* 0x0000000406047c24 */ /* 0x004fce000f8e02ff */
[----:B------:R-:W-:-:S08]  /*0ba0*/  DFMA R12, -R8, R10, 1 ;  /* 0x3ff00000080c742b */ /* 0x000fd0000000010a */
[----:B------:R-:W-:Y:S01]  /*0bb0*/  DFMA R10, R10, R12, R10 ;  /* 0x0000000c0a0a722b */ /* 0x000fe2000000000a */
[----:B------:R-:W-:Y:S10]  /*0bc0*/  @P0 BRA `(.L_x_33) ;  /* 0x0000000000180947 */ /* 0x000ff40003800000 */
[----:B------:R-:W-:Y:S02]  /*0bd0*/  LOP3.LUT R5, R9, 0x7fffffff, RZ, 0xc0, !PT ;  /* 0x7fffffff09057812 */ /* 0x000fe400078ec0ff */
[----:B------:R-:W-:-:S03]  /*0be0*/  MOV R6, 0xc10 ;  /* 0x00000c1000067802 */ /* 0x000fc60000000f00 */
[----:B------:R-:W-:-:S07]  /*0bf0*/  VIADD R5, R5, 0xfff00000 ;  /* 0xfff0000005057836 */ /* 0x000fce0000000000 */
[----:B0----5:R-:W-:Y:S05]  /*0c00*/  CALL.REL.NOINC `($__internal_1_$__cuda_sm20_dblrcp_rn_slowpath_v3) ;  /* 0x0000000400687944 */ /* 0x021fea0003c00000 */
[----:B------:R-:W-:Y:S02]  /*0c10*/  IMAD.MOV.U32 R10, RZ, RZ, R5 ;  /* 0x000000ffff0a7224 */ /* 0x000fe400078e0005 */
[----:B------:R-:W-:-:S07]  /*0c20*/  IMAD.MOV.U32 R11, RZ, RZ, R12 ;  /* 0x000000ffff0b7224 */ /* 0x000fce00078e000c */
.L_x_33:
[----:B------:R-:W1:Y:S01]  /*0c30*/  LDCU UR4, c[0x0][0x3a0] ;  /* 0x00007400ff0477ac */ /* 0x000e620008000800 */
[----:B------:R-:W-:Y:S01]  /*0c40*/  DSETP.NEU.AND P0, PT, R8, RZ, PT ;  /* 0x000000ff0800722a */ /* 0x000fe20003f0d000 */
[----:B------:R-:W-:-:S05]  /*0c50*/  VIADD R8, R2, 0xffffffff ;  /* 0xffffffff02087836 */ /* 0x000fca0000000000 */
[----:B0-----:R-:W-:Y:S02]  /*0c60*/  FSEL R14, R10, RZ, P0 ;  /* 0x000000ff0a0e7208 */ /* 0x001fe40000000000 */
[----:B------:R-:W-:Y:S02]  /*0c70*/  LOP3.LUT R5, R8, 0x7ffffffc, RZ, 0xc0, !PT ;  /* 0x7ffffffc08057812 */ /* 0x000fe400078ec0ff */
[----:B------:R-:W-:-:S03]  /*0c80*/  FSEL R15, R11, RZ, P0 ;  /* 0x000000ff0b0f7208 */ /* 0x000fc60000000000 */
[----:B------:R-:W-:Y:S01]  /*0c90*/  IMAD.MOV R12, RZ, RZ, -R5 ;  /* 0x000000ffff0c7224 */ /* 0x000fe200078e0a05 */
[----:B-1---5:R-:W-:Y:S02]  /*0ca0*/  IADD3 R6, PT, PT, R7, UR4, R2 ;  /* 0x0000000407067c10 */ /* 0x022fe4000fffe002 */
[----:B------:R-:W-:-:S07]  /*0cb0*/  LOP3.LUT R7, R8, 0x3, RZ, 0xc0, !PT ;  /* 0x0000000308077812 */ /* 0x000fce00078ec0ff */
.L_x_39:
[----:B------:R-:W-:Y:S01]  /*0cc0*/  ISETP.GT.AND P0, PT, R3, R6, PT ;  /* 0x000000060300720c */ /* 0x000fe20003f04270 */
[----:B------:R-:W-:Y:S01]  /*0cd0*/  BSSY.RECONVERGENT B0, `(.L_x_34) ;  /* 0x0000044000007945 */ /* 0x000fe20003800200 */
[----:B-1----:R-:W-:-:S11]  /*0ce0*/  IMAD.MOV.U32 R17, RZ, RZ, 0x7fc00000 ;  /* 0x7fc00000ff117424 */ /* 0x002fd600078e00ff */
[----:B0-----:R-:W-:Y:S05]  /*0cf0*/  @!P0 BRA `(.L_x_35) ;  /* 0x0000000400048947 */ /* 0x001fea0003800000 */
[----:B------:R-:W-:Y:S01]  /*0d00*/  ISETP.GE.U32.AND P0, PT, R2, 0x5, PT ;  /* 0x000000050200780c */ /* 0x000fe20003f06070 */
[----:B------:R-:W-:Y:S01]  /*0d10*/  IMAD.MOV.U32 R8, RZ, RZ, RZ ;  /* 0x000000ffff087224 */ /* 0x000fe200078e00ff */
[----:B------:R-:W-:Y:S02]  /*0d20*/  IADD3 R13, PT, PT, R3, 0x2, -R2 ;  /* 0x00000002030d7810 */ /* 0x000fe40007ffe802 */
[----:B------:R-:W-:-:S09]  /*0d30*/  CS2R R16, SRZ ;  /* 0x0000000000107805 */ /* 0x000fd2000001ff00 */
[----:B------:R-:W-:Y:S05]  /*0d40*/  @!P0 BRA `(.L_x_36) ;  /* 0x0000000000808947 */ /* 0x000fea0003800000 */
[----:B------:R-:W0:Y:S01]  /*0d50*/  S2UR UR5, SR_CgaCtaId ;  /* 0x00000000000579c3 */ /* 0x000e220000008800 */
[----:B------:R-:W-:Y:S01]  /*0d60*/  UMOV UR4, 0x400 ;  /* 0x0000040000047882 */ /* 0x000fe20000000000 */
[----:B------:R-:W-:Y:S01]  /*0d70*/  IMAD.MOV.U32 R22, RZ, RZ, R13 ;  /* 0x000000ffff167224 */ /* 0x000fe200078e000d */
[----:B------:R-:W-:Y:S01]  /*0d80*/  UIADD3 UR4, UPT, UPT, UR4, 0x10, URZ ;  /* 0x0000001004047890 */ /* 0x000fe2000fffe0ff */
[----:B------:R-:W-:Y:S01]  /*0d90*/  IMAD.MOV.U32 R23, RZ, RZ, R12 ;  /* 0x000000ffff177224 */ /* 0x000fe200078e000c */
[----:B------:R-:W-:Y:S02]  /*0da0*/  CS2R R16, SRZ ;  /* 0x0000000000107805 */ /* 0x000fe4000001ff00 */
[----:B0-----:R-:W-:-:S12]  /*0db0*/  ULEA UR4, UR5, UR4, 0x18 ;  /* 0x0000000405047291 */ /* 0x001fd8000f8ec0ff */
.L_x_37:
[----:B------:R-:W0:Y:S01]  /*0dc0*/  LDC.64 R28, c[0x0][0x380] ;  /* 0x0000e000ff1c7b82 */ /* 0x000e220000000a00 */
[----:B------:R-:W1:Y:S01]  /*0dd0*/  LDS.128 R8, [UR4] ;  /* 0x00000004ff087984 */ /* 0x000e620008000c00 */
[----:B0-----:R-:W-:-:S05]  /*0de0*/  IMAD.WIDE R28, R22, 0x4, R28 ;  /* 0x00000004161c7825 */ /* 0x001fca00078e021c */
[----:B------:R-:W2:Y:S04]  /*0df0*/  LDG.E.CONSTANT R27, desc[UR8][R28.64] ;  /* 0x000000081c1b7981 */ /* 0x000ea8000c1e9900 */
[----:B------:R-:W3:Y:S04]  /*0e00*/  LDG.E.CONSTANT R25, desc[UR8][R28.64+0x4] ;  /* 0x000004081c197981 */ /* 0x000ee8000c1e9900 */
[----:B------:R-:W4:Y:S04]  /*0e10*/  LDG.E.CONSTANT R26, desc[UR8][R28.64+0x8] ;  /* 0x000008081c1a7981 */ /* 0x000f28000c1e9900 */
[----:B------:R0:W5:Y:S01]  /*0e20*/  LDG.E.CONSTANT R24, desc[UR8][R28.64+0xc] ;  /* 0x00000c081c187981 */ /* 0x000162000c1e9900 */
[----:B-1----:R-:W-:Y:S01]  /*0e30*/  F2F.F64.F32 R18, R8 ;  /* 0x0000000800127310 */ /* 0x002fe20000201800 */
[----:B------:R-:W-:Y:S01]  /*0e40*/  VIADD R23, R23, 0x4 ;  /* 0x0000000417177836 */ /* 0x000fe20000000000 */
[----:B------:R-:W-:Y:S01]  /*0e50*/  UIADD3 UR4, UPT, UPT, UR4, 0x10, URZ ;  /* 0x0000001004047890 */ /* 0x000fe2000fffe0ff */
[----:B------:R-:W-:-:S03]  /*0e60*/  VIADD R22, R22, 0x4 ;  /* 0x0000000416167836 */ /* 0x000fc60000000000 */
[----:B------:R-:W-:Y:S02]  /*0e70*/  ISETP.NE.AND P0, PT, R23, RZ, PT ;  /* 0x000000ff1700720c */ /* 0x000fe40003f05270 */
[----:B0-----:R-:W-:Y:S08]  /*0e80*/  F2F.F64.F32 R28, R11 ;  /* 0x0000000b001c7310 */ /* 0x001ff00000201800 */
[----:B--2---:R-:W0:Y:S08]  /*0e90*/  F2F.F64.F32 R20, R27 ;  /* 0x0000001b00147310 */ /* 0x004e300000201800 */
[----:B----4-:R-:W-:Y:S01]  /*0ea0*/  F2F.F64.F32 R26, R26 ;  /* 0x0000001a001a7310 */ /* 0x010fe20000201800 */
[----:B0-----:R-:W-:-:S07]  /*0eb0*/  DFMA R18, R20, R18, R16 ;  /* 0x000000121412722b */ /* 0x001fce0000000010 */
[----:B------:R-:W-:Y:S08]  /*0ec0*/  F2F.F64.F32 R20, R9 ;  /* 0x0000000900147310 */ /* 0x000ff00000201800 */
[----:B---3--:R-:W0:Y:S08]  /*0ed0*/  F2F.F64.F32 R8, R25 ;  /* 0x0000001900087310 */ /* 0x008e300000201800 */
[----:B------:R-:W1:Y:S01]  /*0ee0*/  F2F.F64.F32 R16, R10 ;  /* 0x0000000a00107310 */ /* 0x000e620000201800 */
[----:B0-----:R-:W-:-:S07]  /*0ef0*/  DFMA R18, R8, R20, R18 ;  /* 0x000000140812722b */ /* 0x001fce0000000012 */
[----:B-----5:R-:W0:Y:S01]  /*0f00*/  F2F.F64.F32 R20, R24 ;  /* 0x0000001800147310 */ /* 0x020e220000201800 */
[----:B-1----:R-:W-:-:S08]  /*0f10*/  DFMA R16, R26, R16, R18 ;  /* 0x000000101a10722b */ /* 0x002fd00000000012 */
[----:B0-----:R-:W-:Y:S01]  /*0f20*/  DFMA R16, R20, R28, R16 ;  /* 0x0000001c1410722b */ /* 0x001fe20000000010 */
[----:B------:R-:W-:Y:S10]  /*0f30*/  @P0 BRA `(.L_x_37) ;  /* 0xfffffffc00a00947 */ /* 0x000ff4000383ffff */
[----:B------:R-:W-:-:S07]  /*0f40*/  IMAD.MOV.U32 R8, RZ, RZ, R5 ;  /* 0x000000ffff087224 */ /* 0x000fce00078e0005 */
.L_x_36:
[----:B------:R-:W-:-:S13]  /*0f50*/  ISETP.NE.AND P0, PT, R7, RZ, PT ;  /* 0x000000ff0700720c */ /* 0x000fda0003f05270 */
[----:B------:R-:W-:Y:S05]  /*0f60*/  @!P0 BRA `(.L_x_38) ;  /* 0x0000000000608947 */ /* 0x000fea0003800000 */
[----:B------:R-:W0:Y:S01]  /*0f70*/  LDC.64 R18, c[0x0][0x380] ;  /* 0x0000e000ff127b82 */ /* 0x000e220000000a00 */
[----:B------:R-:W-:-:S04]  /*0f80*/  IMAD.IADD R13, R13, 0x1, R8 ;  /* 0x000000010d0d7824 */ /* 0x000fc800078e0208 */
[----:B0-----:R-:W-:-:S05]  /*0f90*/  IMAD.WIDE R18, R13, 0x4, R18 ;  /* 0x000000040d127825 */ /* 0x001fca00078e0212 */
[----:B------:R-:W2:Y:S01]  /*0fa0*/  LDG.E.CONSTANT R22, desc[UR8][R18.64] ;  /* 0x0000000812167981 */ /* 0x000ea2000c1e9900 */
[----:B------:R-:W-:Y:S02]  /*0fb0*/  MOV R9, 0x400 ;  /* 0x0000040000097802 */ /* 0x000fe40000000f00 */
[----:B------:R-:W-:Y:S01]  /*0fc0*/  ISETP.NE.AND P0, PT, R7, 0x1, PT ;  /* 0x000000010700780c */ /* 0x000fe20003f05270 */
[----:B------:R-:W0:Y:S02]  /*0fd0*/  S2R R10, SR_CgaCtaId ;  /* 0x00000000000a7919 */ /* 0x000e240000008800 */
[----:B------:R-:W-:-:S05]  /*0fe0*/  VIADD R9, R9, 0x10 ;  /* 0x0000001009097836 */ /* 0x000fca0000000000 */
[----:B0-----:R-:W-:-:S05]  /*0ff0*/  LEA R9, R10, R9, 0x18 ;  /* 0x000000090a097211 */ /* 0x001fca00078ec0ff */
[----:B------:R-:W-:-:S06]  /*1000*/  IMAD R8, R8, 0x4, R9 ;  /* 0x0000000408087824 */ /* 0x000fcc00078e0209 */
[----:B------:R-:W0:Y:S02]  /*1010*/  LDS.128 R8, [R8] ;  /* 0x0000000008087984 */ /* 0x000e240000000c00 */
[----:B0-----:R-:W-:Y:S08]  /*1020*/  F2F.F64.F32 R20, R8 ;  /* 0x0000000800147310 */ /* 0x001ff00000201800 */
[----:B--2---:R-:W0:Y:S02]  /*1030*/  F2F.F64.F32 R22, R22 ;  /* 0x0000001600167310 */ /* 0x004e240000201800 */
[----:B0-----:R-:W-:Y:S01]  /*1040*/  DFMA R16, R22, R20, R16 ;  /* 0x000000141610722b */ /* 0x001fe20000000010 */
[----:B------:R-:W-:Y:S10]  /*1050*/  @!P0 BRA `(.L_x_38) ;  /* 0x0000000000248947 */ /* 0x000ff40003800000 */
[----:B------:R-:W-:Y:S01]  /*1060*/  ISETP.NE.AND P0, PT, R7, 0x2, PT ;  /* 0x000000020700780c */ /* 0x000fe20003f05270 */
[----:B------:R-:W2:-:S12]  /*1070*/  LDG.E.CONSTANT R20, desc[UR8][R18.64+0x4] ;  /* 0x0000040812147981 */ /* 0x000e98000c1e9900 */
[----:B------:R-:W3:Y:S01]  /*1080*/  @P0 LDG.E.CONSTANT R22, desc[UR8][R18.64+0x8] ;  /* 0x0000080812160981 */ /* 0x000ee2000c1e9900 */
[----:B------:R-:W-:Y:S08]  /*1090*/  F2F.F64.F32 R8, R9 ;  /* 0x0000000900087310 */ /* 0x000ff00000201800 */
[----:B------:R-:W-:Y:S08]  /*10a0*/  @P0 F2F.F64.F32 R10, R10 ;  /* 0x0000000a000a0310 */ /* 0x000ff00000201800 */
[----:B--2---:R-:W0:Y:S08]  /*10b0*/  F2F.F64.F32 R20, R20 ;  /* 0x0000001400147310 */ /* 0x004e300000201800 */
[----:B---3--:R-:W1:Y:S01]  /*10c0*/  @P0 F2F.F64.F32 R22, R22 ;  /* 0x0000001600160310 */ /* 0x008e620000201800 */
[----:B0-----:R-:W-:-:S08]  /*10d0*/  DFMA R16, R20, R8, R16 ;  /* 0x000000081410722b */ /* 0x001fd00000000010 */
[----:B-1----:R-:W-:-:S11]  /*10e0*/  @P0 DFMA R16, R22, R10, R16 ;  /* 0x0000000a1610022b */ /* 0x002fd60000000010 */
.L_x_38:
[----:B------:R-:W-:-:S10]  /*10f0*/  DMUL R16, R16, R14 ;  /* 0x0000000e10107228 */ /* 0x000fd40000000000 */
[----:B------:R0:W1:Y:S02]  /*1100*/  F2F.F32.F64 R17, R16 ;  /* 0x0000001000117310 */ /* 0x0000640000301000 */
.L_x_35:
[----:B------:R-:W-:Y:S05]  /*1110*/  BSYNC.RECONVERGENT B0 ;  /* 0x0000000000007941 */ /* 0x000fea0003800200 */
.L_x_34:
[----:B------:R-:W2:Y:S01]  /*1120*/  LDC.64 R8, c[0x0][0x3a8] ;  /* 0x0000ea00ff087b82 */ /* 0x000ea20000000a00 */
[----:B------:R-:W3:Y:S02]  /*1130*/  LDCU UR4, c[0x0][0x398] ;  /* 0x00007300ff0477ac */ /* 0x000ee40008000800 */
[--C-:B---3--:R-:W-:Y:S02]  /*1140*/  IMAD R11, R0, UR4, R3.reuse ;  /* 0x00000004000b7c24 */ /* 0x108fe4000f8e0203 */
[----:B------:R-:W-:Y:S02]  /*1150*/  IMAD.IADD R3, R4, 0x1, R3 ;  /* 0x0000000104037824 */ /* 0x000fe400078e0203 */
[----:B--2---:R-:W-:-:S03]  /*1160*/  IMAD.WIDE R8, R11, 0x4, R8 ;  /* 0x000000040b087825 */ /* 0x004fc600078e0208 */
[----:B------:R-:W-:Y:S02]  /*1170*/  ISETP.GE.AND P0, PT, R3, UR4, PT ;  /* 0x0000000403007c0c */ /* 0x000fe4000bf06270 */
[----:B-1----:R1:W-:Y:S11]  /*1180*/  STG.E desc[UR8][R8.64], R17 ;  /* 0x0000001108007986 */ /* 0x0023f6000c101908 */
[----:B------:R-:W-:Y:S05]  /*1190*/  @!P0 BRA `(.L_x_39) ;  /* 0xfffffff800c88947 */ /* 0x000fea000383ffff */
[----:B------:R-:W-:Y:S05]  /*11a0*/  EXIT ;  /* 0x000000000000794d */ /* 0x000fea0003800000 */
        .weak           $__internal_1_$__cuda_sm20_dblrcp_rn_slowpath_v3
        .type           $__internal_1_$__cuda_sm20_dblrcp_rn_slowpath_v3,@function
        .size           $__internal_1_$__cuda_sm20_dblrcp_rn_slowpath_v3,(.L_x_45 - $__internal_1_$__cuda_sm20_dblrcp_rn_slowpath_v3)
$__internal_1_$__cuda_sm20_dblrcp_rn_slowpath_v3:
        /* <DEDUP_REMOVED lines=24> */
.L_x_42:
        /* <DEDUP_REMOVED lines=10> */
.L_x_40:
[----:B------:R-:W-:Y:S01]  /*13d0*/  LOP3.LUT R11, R9, 0x80000, RZ, 0xfc, !PT ;  /* 0x00080000090b7812 */ /* 0x000fe200078efcff */
[----:B------:R-:W-:-:S07]  /*13e0*/  IMAD.MOV.U32 R10, RZ, RZ, R8 ;  /* 0x000000ffff0a7224 */ /* 0x000fce00078e0008 */
.L_x_41:
[----:B------:R-:W-:Y:S02]  /*13f0*/  IMAD.MOV.U32 R5, RZ, RZ, R10 ;  /* 0x000000ffff057224 */ /* 0x000fe400078e000a */
[----:B------:R-:W-:Y:S02]  /*1400*/  IMAD.MOV.U32 R12, RZ, RZ, R11 ;  /* 0x000000ffff0c7224 */ /* 0x000fe400078e000b */
[----:B------:R-:W-:Y:S02]  /*1410*/  IMAD.MOV.U32 R10, RZ, RZ, R6 ;  /* 0x000000ffff0a7224 */ /* 0x000fe400078e0006 */
[----:B------:R-:W-:-:S04]  /*1420*/  IMAD.MOV.U32 R11, RZ, RZ, 0x0 ;  /* 0x00000000ff0b7424 */ /* 0x000fc800078e00ff */
[----:B------:R-:W-:Y:S05]  /*1430*/  RET.REL.NODEC R10 `(epma_batch_f32) ;  /* 0xffffffe80af07950 */ /* 0x000fea0003c3ffff */
.L_x_43:
        /* <DEDUP_REMOVED lines=12> */
.L_x_45:


//--------------------- .nv.shared.epma_many_series_one_param_time_major_f32 --------------------------
	.section	.nv.shared.epma_many_series_one_param_time_major_f32,"aw",@nobits
	.sectionflags	@""
	.align	16
.nv.shared.epma_many_series_one_param_time_major_f32:
	.zero		1040


//--------------------- .nv.shared.reserved.0     --------------------------
	.section	.nv.shared.reserved.0,"aw",@nobits
	.weak		__nv_reservedSMEM_offset_0_alias
	.size		__nv_reservedSMEM_offset_0_alias, 0, 64
	.other		__nv_reservedSMEM_offset_0_alias,@"STO_CUDA_RESERVED_SHARED STV_DEFAULT"
__nv_reservedSMEM_offset_0_alias:
	.zero		0
	.zero		64


//--------------------- .nv.shared.epma_batch_f32 --------------------------
	.section	.nv.shared.epma_batch_f32,"aw",@nobits
	.sectionflags	@""
	.align	16
.nv.shared.epma_batch_f32:
	.zero		1040


//--------------------- .nv.constant0.epma_many_series_one_param_time_major_f32 --------------------------
	.section	.nv.constant0.epma_many_series_one_param_time_major_f32,"a",@progbits
	.sectionflags	@""
	.align	4
.nv.constant0.epma_many_series_one_param_time_major_f32:
	.zero		936


//--------------------- .nv.constant0.epma_batch_f32 --------------------------
	.section	.nv.constant0.epma_batch_f32,"a",@progbits
	.sectionflags	@""
	.align	4
.nv.constant0.epma_batch_f32:
	.zero		944


//--------------------- SYMBOLS --------------------------

	.type		.nv.reservedSmem.offset0,@object
	.size		.nv.reservedSmem.offset0,0x4
	.type		.nv.reservedSmem.cap,@object
	.size		.nv.reservedSmem.cap,0x4
